//
// Generated by NVIDIA NVVM Compiler
//
// Compiler Build ID: CL-36424714
// Cuda compilation tools, release 13.0, V13.0.88
// Based on NVVM 20.0.0
//

.version 9.0
.target sm_100
.address_size 64

	// .globl	_Z28calculateThreeNodeSwapKernelPKsS0_PKiiS2_iiPiS3_

.visible .entry _Z28calculateThreeNodeSwapKernelPKsS0_PKiiS2_iiPiS3_(
	.param .u64 .ptr .align 1 _Z28calculateThreeNodeSwapKernelPKsS0_PKiiS2_iiPiS3__param_0,
	.param .u64 .ptr .align 1 _Z28calculateThreeNodeSwapKernelPKsS0_PKiiS2_iiPiS3__param_1,
	.param .u64 .ptr .align 1 _Z28calculateThreeNodeSwapKernelPKsS0_PKiiS2_iiPiS3__param_2,
	.param .u32 _Z28calculateThreeNodeSwapKernelPKsS0_PKiiS2_iiPiS3__param_3,
	.param .u64 .ptr .align 1 _Z28calculateThreeNodeSwapKernelPKsS0_PKiiS2_iiPiS3__param_4,
	.param .u32 _Z28calculateThreeNodeSwapKernelPKsS0_PKiiS2_iiPiS3__param_5,
	.param .u32 _Z28calculateThreeNodeSwapKernelPKsS0_PKiiS2_iiPiS3__param_6,
	.param .u64 .ptr .align 1 _Z28calculateThreeNodeSwapKernelPKsS0_PKiiS2_iiPiS3__param_7,
	.param .u64 .ptr .align 1 _Z28calculateThreeNodeSwapKernelPKsS0_PKiiS2_iiPiS3__param_8
)
{
	.local .align 8 .b8 	__local_depot0[72];
	.reg .b64 	%SP;
	.reg .b64 	%SPL;
	.reg .pred 	%p<112>;
	.reg .b16 	%rs<97>;
	.reg .b32 	%r<477>;
	.reg .b64 	%rd<223>;

	mov.u64 	%SPL, __local_depot0;
	ld.param.u64 	%rd30, [_Z28calculateThreeNodeSwapKernelPKsS0_PKiiS2_iiPiS3__param_0];
	ld.param.u64 	%rd31, [_Z28calculateThreeNodeSwapKernelPKsS0_PKiiS2_iiPiS3__param_1];
	ld.param.u64 	%rd32, [_Z28calculateThreeNodeSwapKernelPKsS0_PKiiS2_iiPiS3__param_2];
	ld.param.u32 	%r162, [_Z28calculateThreeNodeSwapKernelPKsS0_PKiiS2_iiPiS3__param_3];
	ld.param.u64 	%rd33, [_Z28calculateThreeNodeSwapKernelPKsS0_PKiiS2_iiPiS3__param_4];
	ld.param.u32 	%r163, [_Z28calculateThreeNodeSwapKernelPKsS0_PKiiS2_iiPiS3__param_5];
	ld.param.u32 	%r164, [_Z28calculateThreeNodeSwapKernelPKsS0_PKiiS2_iiPiS3__param_6];
	ld.param.u64 	%rd28, [_Z28calculateThreeNodeSwapKernelPKsS0_PKiiS2_iiPiS3__param_7];
	ld.param.u64 	%rd29, [_Z28calculateThreeNodeSwapKernelPKsS0_PKiiS2_iiPiS3__param_8];
	cvta.to.global.u64 	%rd1, %rd31;
	cvta.to.global.u64 	%rd2, %rd30;
	cvta.to.global.u64 	%rd3, %rd32;
	cvta.to.global.u64 	%rd4, %rd33;
	add.u64 	%rd5, %SPL, 0;
	mov.u32 	%r165, %ctaid.x;
	mov.u32 	%r166, %ntid.x;
	mov.u32 	%r167, %tid.x;
	mad.lo.s32 	%r1, %r165, %r166, %r167;
	setp.ge.s32 	%p1, %r1, %r164;
	@%p1 bra 	$L__BB0_94;
	add.s32 	%r2, %r163, 1;
	add.s32 	%r422, %r162, -1;
	mul.wide.s32 	%rd35, %r422, %r162;
	add.s32 	%r4, %r162, -2;
	cvt.s64.s32 	%rd36, %r4;
	mul.lo.s64 	%rd37, %rd35, %rd36;
	mul.hi.s64 	%rd38, %rd37, 3074457345618258603;
	shr.u64 	%rd39, %rd38, 63;
	add.s64 	%rd6, %rd38, %rd39;
	shr.u64 	%rd40, %rd35, 63;
	add.s64 	%rd41, %rd35, %rd40;
	shr.s64 	%rd42, %rd41, 1;
	sub.s32 	%r5, %r163, %r162;
	cvt.s64.s32 	%rd43, %r5;
	mad.lo.s64 	%rd7, %rd42, %rd43, %rd6;
	cvt.s64.s32 	%rd8, %r1;
	setp.le.s64 	%p2, %rd6, %rd8;
	@%p2 bra 	$L__BB0_9;
	mul.lo.s32 	%r188, %r422, %r4;
	shr.u32 	%r189, %r188, 31;
	add.s32 	%r190, %r188, %r189;
	shr.s32 	%r410, %r190, 1;
	setp.lt.s32 	%p12, %r1, %r410;
	mov.b32 	%r414, 0;
	mov.u32 	%r415, %r162;
	mov.u32 	%r420, %r1;
	@%p12 bra 	$L__BB0_5;
	mov.b32 	%r414, 0;
	mov.u32 	%r420, %r1;
	mov.u32 	%r412, %r162;
$L__BB0_4:
	sub.s32 	%r420, %r420, %r410;
	add.s32 	%r414, %r414, 1;
	add.s32 	%r415, %r412, -1;
	add.s32 	%r192, %r412, -2;
	add.s32 	%r193, %r412, -3;
	mul.lo.s32 	%r194, %r192, %r193;
	shr.u32 	%r195, %r194, 31;
	add.s32 	%r196, %r194, %r195;
	shr.s32 	%r410, %r196, 1;
	setp.ge.s32 	%p13, %r420, %r410;
	mov.u32 	%r412, %r415;
	@%p13 bra 	$L__BB0_4;
$L__BB0_5:
	add.s32 	%r419, %r415, -2;
	add.s32 	%r421, %r414, 1;
	setp.lt.s32 	%p14, %r420, %r419;
	@%p14 bra 	$L__BB0_7;
$L__BB0_6:
	sub.s32 	%r420, %r420, %r419;
	add.s32 	%r419, %r419, -1;
	add.s32 	%r421, %r421, 1;
	setp.ge.s32 	%p15, %r420, %r419;
	@%p15 bra 	$L__BB0_6;
$L__BB0_7:
	add.s32 	%r197, %r421, %r420;
	add.s32 	%r429, %r197, 1;
	max.s32 	%r198, %r414, %r421;
	max.s32 	%r199, %r198, %r429;
	setp.ge.s32 	%p16, %r199, %r162;
	@%p16 bra 	$L__BB0_94;
	mul.wide.u32 	%rd52, %r414, 4;
	add.s64 	%rd53, %rd4, %rd52;
	ld.global.u32 	%r428, [%rd53];
	mul.wide.u32 	%rd54, %r421, 4;
	add.s64 	%rd55, %rd4, %rd54;
	ld.global.u32 	%r427, [%rd55];
	bra.uni 	$L__BB0_17;
$L__BB0_9:
	setp.le.s64 	%p3, %rd7, %rd8;
	@%p3 bra 	$L__BB0_15;
	cvt.u32.u64 	%r177, %rd6;
	sub.s32 	%r178, %r1, %r177;
	mul.lo.s32 	%r179, %r422, %r162;
	shr.u32 	%r180, %r179, 31;
	add.s32 	%r181, %r179, %r180;
	shr.s32 	%r182, %r181, 1;
	div.s32 	%r31, %r178, %r182;
	mul.lo.s32 	%r183, %r31, %r182;
	sub.s32 	%r426, %r178, %r183;
	setp.lt.s32 	%p7, %r426, %r422;
	mov.b32 	%r425, 0;
	@%p7 bra 	$L__BB0_13;
	mov.b32 	%r425, 0;
$L__BB0_12:
	sub.s32 	%r426, %r426, %r422;
	add.s32 	%r425, %r425, 1;
	add.s32 	%r422, %r422, -1;
	setp.ge.s32 	%p8, %r426, %r422;
	@%p8 bra 	$L__BB0_12;
$L__BB0_13:
	add.s32 	%r185, %r425, %r426;
	add.s32 	%r41, %r185, 1;
	max.s32 	%r186, %r425, %r41;
	setp.ge.s32 	%p9, %r186, %r162;
	setp.ge.s32 	%p10, %r31, %r5;
	or.pred  	%p11, %p9, %p10;
	@%p11 bra 	$L__BB0_94;
	mul.wide.u32 	%rd48, %r425, 4;
	add.s64 	%rd49, %rd4, %rd48;
	ld.global.u32 	%r428, [%rd49];
	mul.wide.s32 	%rd50, %r41, 4;
	add.s64 	%rd51, %rd4, %rd50;
	ld.global.u32 	%r427, [%rd51];
	add.s32 	%r429, %r31, %r162;
	bra.uni 	$L__BB0_17;
$L__BB0_15:
	cvt.u32.u64 	%r168, %rd7;
	sub.s32 	%r169, %r1, %r168;
	not.b32 	%r170, %r162;
	add.s32 	%r171, %r163, %r170;
	div.s32 	%r172, %r169, %r171;
	mul.lo.s32 	%r173, %r172, %r171;
	sub.s32 	%r46, %r169, %r173;
	add.s32 	%r174, %r46, 1;
	setp.ge.s32 	%p4, %r172, %r162;
	setp.ge.s32 	%p5, %r174, %r5;
	or.pred  	%p6, %p4, %p5;
	@%p6 bra 	$L__BB0_94;
	mul.wide.s32 	%rd44, %r172, 4;
	add.s64 	%rd45, %rd4, %rd44;
	ld.global.u32 	%r428, [%rd45];
	add.s32 	%r175, %r46, %r162;
	mul.wide.s32 	%rd46, %r175, 4;
	add.s64 	%rd47, %rd4, %rd46;
	ld.global.u32 	%r427, [%rd47];
	add.s32 	%r429, %r175, 1;
$L__BB0_17:
	mul.wide.s32 	%rd56, %r429, 4;
	add.s64 	%rd57, %rd4, %rd56;
	ld.global.u32 	%r53, [%rd57];
	setp.lt.s32 	%p17, %r428, 1;
	setp.gt.s32 	%p18, %r428, %r163;
	or.pred  	%p19, %p17, %p18;
	setp.lt.s32 	%p20, %r427, 1;
	setp.gt.s32 	%p21, %r427, %r163;
	or.pred  	%p22, %p20, %p21;
	or.pred  	%p23, %p19, %p22;
	setp.lt.s32 	%p24, %r53, 1;
	setp.gt.s32 	%p25, %r53, %r163;
	or.pred  	%p26, %p24, %p25;
	or.pred  	%p28, %p23, %p26;
	@%p28 bra 	$L__BB0_94;
	mul.wide.u32 	%rd58, %r428, 4;
	add.s64 	%rd59, %rd3, %rd58;
	ld.global.u32 	%r54, [%rd59];
	mul.wide.u32 	%rd60, %r427, 4;
	add.s64 	%rd61, %rd3, %rd60;
	ld.global.u32 	%r55, [%rd61];
	mul.wide.u32 	%rd62, %r53, 4;
	add.s64 	%rd63, %rd3, %rd62;
	ld.global.u32 	%r56, [%rd63];
	st.local.u32 	[%rd5+12], %r54;
	st.local.v2.u32 	[%rd5+16], {%r56, %r55};
	st.local.v2.u32 	[%rd5+24], {%r55, %r54};
	st.local.v2.u32 	[%rd5+32], {%r56, %r55};
	st.local.v2.u32 	[%rd5+40], {%r56, %r54};
	st.local.v2.u32 	[%rd5+48], {%r56, %r54};
	st.local.v2.u32 	[%rd5+56], {%r55, %r56};
	st.local.v2.u32 	[%rd5+64], {%r55, %r54};
	mul.lo.s32 	%r57, %r428, %r2;
	mul.lo.s32 	%r58, %r54, %r2;
	mul.lo.s32 	%r59, %r427, %r2;
	mul.lo.s32 	%r60, %r55, %r2;
	mul.lo.s32 	%r61, %r53, %r2;
	mul.lo.s32 	%r62, %r56, %r2;
	add.s32 	%r202, %r57, %r427;
	mul.wide.s32 	%rd64, %r202, 2;
	add.s64 	%rd65, %rd2, %rd64;
	ld.global.u16 	%rs1, [%rd65];
	add.s32 	%r203, %r58, %r55;
	mul.wide.s32 	%rd66, %r203, 2;
	add.s64 	%rd9, %rd1, %rd66;
	add.s32 	%r204, %r59, %r428;
	mul.wide.s32 	%rd67, %r204, 2;
	add.s64 	%rd68, %rd2, %rd67;
	ld.global.u16 	%rs2, [%rd68];
	add.s32 	%r205, %r60, %r54;
	mul.wide.s32 	%rd69, %r205, 2;
	add.s64 	%rd10, %rd1, %rd69;
	add.s32 	%r206, %r53, %r59;
	mul.wide.s32 	%rd70, %r206, 2;
	add.s64 	%rd71, %rd2, %rd70;
	ld.global.u16 	%rs3, [%rd71];
	add.s32 	%r207, %r60, %r56;
	mul.wide.s32 	%rd72, %r207, 2;
	add.s64 	%rd11, %rd1, %rd72;
	add.s32 	%r208, %r61, %r427;
	mul.wide.s32 	%rd73, %r208, 2;
	add.s64 	%rd74, %rd2, %rd73;
	ld.global.u16 	%rs4, [%rd74];
	add.s32 	%r209, %r62, %r55;
	mul.wide.s32 	%rd75, %r209, 2;
	add.s64 	%rd12, %rd1, %rd75;
	add.s32 	%r210, %r61, %r428;
	mul.wide.s32 	%rd76, %r210, 2;
	add.s64 	%rd77, %rd2, %rd76;
	ld.global.u16 	%rs5, [%rd77];
	add.s32 	%r211, %r62, %r54;
	mul.wide.s32 	%rd78, %r211, 2;
	add.s64 	%rd13, %rd1, %rd78;
	add.s32 	%r212, %r53, %r57;
	mul.wide.s32 	%rd79, %r212, 2;
	add.s64 	%rd80, %rd2, %rd79;
	ld.global.u16 	%rs6, [%rd80];
	add.s32 	%r213, %r56, %r58;
	mul.wide.s32 	%rd81, %r213, 2;
	add.s64 	%rd14, %rd1, %rd81;
	add.s32 	%r63, %r163, -1;
	and.b32  	%r64, %r163, 1;
	and.b32  	%r65, %r163, 2147483646;
	shl.b32 	%r214, %r163, 1;
	add.s32 	%r66, %r428, %r214;
	add.s32 	%r67, %r214, 2;
	add.s32 	%r68, %r428, %r163;
	mul.wide.u32 	%rd82, %r57, 2;
	add.s64 	%rd83, %rd82, %rd2;
	add.s64 	%rd15, %rd83, 4;
	mov.b32 	%r431, 0;
	mov.b32 	%r430, 1;
	mov.u32 	%r432, %r431;
$L__BB0_19:
	setp.lt.s32 	%p29, %r163, 1;
	mul.wide.u32 	%rd84, %r430, 12;
	add.s64 	%rd85, %rd5, %rd84;
	ld.local.u32 	%r72, [%rd85];
	ld.local.u32 	%r73, [%rd85+4];
	ld.local.u32 	%r74, [%rd85+8];
	mov.b32 	%r453, 0;
	@%p29 bra 	$L__BB0_40;
	setp.eq.s32 	%p30, %r63, 0;
	mul.lo.s32 	%r75, %r72, %r2;
	mov.b32 	%r453, 0;
	mov.b32 	%r434, 1;
	@%p30 bra 	$L__BB0_34;
	neg.s32 	%r440, %r428;
	add.s64 	%rd221, %rd3, 8;
	mov.b32 	%r443, 1;
	mov.b32 	%r442, 0;
	mov.u32 	%r438, %r57;
	mov.u64 	%rd222, %rd15;
	mov.u32 	%r439, %r68;
	mov.u32 	%r441, %r66;
	mov.u32 	%r453, %r442;
$L__BB0_22:
	setp.eq.s32 	%p31, %r440, -1;
	setp.eq.s32 	%p32, %r443, %r427;
	or.pred  	%p33, %p31, %p32;
	setp.eq.s32 	%p34, %r443, %r53;
	or.pred  	%p35, %p33, %p34;
	@%p35 bra 	$L__BB0_27;
	add.s32 	%r221, %r438, 1;
	mul.wide.u32 	%rd86, %r221, 2;
	add.s64 	%rd87, %rd2, %rd86;
	ld.global.u16 	%rs9, [%rd87];
	setp.lt.s16 	%p36, %rs9, 1;
	@%p36 bra 	$L__BB0_25;
	ld.global.u32 	%r222, [%rd221+-4];
	add.s32 	%r223, %r222, %r75;
	mul.wide.s32 	%rd88, %r223, 2;
	add.s64 	%rd89, %rd1, %rd88;
	ld.global.u16 	%rs25, [%rd89];
	min.s16 	%rs26, %rs9, %rs25;
	cvt.s32.s16 	%r224, %rs26;
	add.s32 	%r225, %r222, %r58;
	mul.wide.s32 	%rd90, %r225, 2;
	add.s64 	%rd91, %rd1, %rd90;
	ld.global.u16 	%rs27, [%rd91];
	min.s16 	%rs28, %rs9, %rs27;
	cvt.s32.s16 	%r226, %rs28;
	add.s32 	%r227, %r453, %r224;
	sub.s32 	%r453, %r227, %r226;
$L__BB0_25:
	add.s32 	%r228, %r439, 1;
	mul.wide.u32 	%rd92, %r228, 2;
	add.s64 	%rd93, %rd2, %rd92;
	ld.global.u16 	%rs10, [%rd93];
	setp.lt.s16 	%p37, %rs10, 1;
	@%p37 bra 	$L__BB0_27;
	ld.global.u32 	%r229, [%rd221+-4];
	mul.lo.s32 	%r230, %r229, %r2;
	add.s32 	%r231, %r230, %r72;
	mul.wide.s32 	%rd94, %r231, 2;
	add.s64 	%rd95, %rd1, %rd94;
	ld.global.u16 	%rs29, [%rd95];
	min.s16 	%rs30, %rs10, %rs29;
	cvt.s32.s16 	%r232, %rs30;
	add.s32 	%r233, %r230, %r54;
	mul.wide.s32 	%rd96, %r233, 2;
	add.s64 	%rd97, %rd1, %rd96;
	ld.global.u16 	%rs31, [%rd97];
	min.s16 	%rs32, %rs10, %rs31;
	cvt.s32.s16 	%r234, %rs32;
	add.s32 	%r235, %r453, %r232;
	sub.s32 	%r453, %r235, %r234;
$L__BB0_27:
	add.s32 	%r97, %r443, 1;
	setp.eq.s32 	%p38, %r97, %r428;
	setp.eq.s32 	%p39, %r97, %r427;
	or.pred  	%p40, %p38, %p39;
	setp.eq.s32 	%p41, %r97, %r53;
	or.pred  	%p42, %p40, %p41;
	@%p42 bra 	$L__BB0_32;
	ld.global.u16 	%rs11, [%rd222];
	setp.lt.s16 	%p43, %rs11, 1;
	@%p43 bra 	$L__BB0_30;
	ld.global.u32 	%r236, [%rd221];
	add.s32 	%r237, %r236, %r75;
	mul.wide.s32 	%rd98, %r237, 2;
	add.s64 	%rd99, %rd1, %rd98;
	ld.global.u16 	%rs33, [%rd99];
	min.s16 	%rs34, %rs11, %rs33;
	cvt.s32.s16 	%r238, %rs34;
	add.s32 	%r239, %r236, %r58;
	mul.wide.s32 	%rd100, %r239, 2;
	add.s64 	%rd101, %rd1, %rd100;
	ld.global.u16 	%rs35, [%rd101];
	min.s16 	%rs36, %rs11, %rs35;
	cvt.s32.s16 	%r240, %rs36;
	add.s32 	%r241, %r453, %r238;
	sub.s32 	%r453, %r241, %r240;
$L__BB0_30:
	add.s32 	%r242, %r441, 2;
	mul.wide.u32 	%rd102, %r242, 2;
	add.s64 	%rd103, %rd2, %rd102;
	ld.global.u16 	%rs12, [%rd103];
	setp.lt.s16 	%p44, %rs12, 1;
	@%p44 bra 	$L__BB0_32;
	ld.global.u32 	%r243, [%rd221];
	mul.lo.s32 	%r244, %r243, %r2;
	add.s32 	%r245, %r244, %r72;
	mul.wide.s32 	%rd104, %r245, 2;
	add.s64 	%rd105, %rd1, %rd104;
	ld.global.u16 	%rs37, [%rd105];
	min.s16 	%rs38, %rs12, %rs37;
	cvt.s32.s16 	%r246, %rs38;
	add.s32 	%r247, %r244, %r54;
	mul.wide.s32 	%rd106, %r247, 2;
	add.s64 	%rd107, %rd1, %rd106;
	ld.global.u16 	%rs39, [%rd107];
	min.s16 	%rs40, %rs12, %rs39;
	cvt.s32.s16 	%r248, %rs40;
	add.s32 	%r249, %r453, %r246;
	sub.s32 	%r453, %r249, %r248;
$L__BB0_32:
	add.s32 	%r443, %r443, 2;
	add.s32 	%r442, %r442, 2;
	add.s32 	%r441, %r441, %r67;
	add.s32 	%r440, %r440, 2;
	add.s32 	%r439, %r439, %r67;
	add.s64 	%rd222, %rd222, 4;
	add.s64 	%rd221, %rd221, 8;
	add.s32 	%r438, %r438, 2;
	setp.eq.s32 	%p45, %r97, %r65;
	@%p45 bra 	$L__BB0_33;
	bra.uni 	$L__BB0_22;
$L__BB0_33:
	add.s32 	%r434, %r442, 1;
$L__BB0_34:
	setp.eq.s32 	%p46, %r64, 0;
	@%p46 bra 	$L__BB0_40;
	setp.eq.s32 	%p47, %r434, %r428;
	setp.eq.s32 	%p48, %r434, %r427;
	or.pred  	%p49, %p47, %p48;
	setp.eq.s32 	%p50, %r434, %r53;
	or.pred  	%p51, %p49, %p50;
	@%p51 bra 	$L__BB0_40;
	add.s32 	%r250, %r434, %r57;
	mul.wide.u32 	%rd108, %r250, 2;
	add.s64 	%rd109, %rd2, %rd108;
	ld.global.u16 	%rs7, [%rd109];
	setp.lt.s16 	%p52, %rs7, 1;
	mul.wide.u32 	%rd110, %r434, 4;
	add.s64 	%rd17, %rd3, %rd110;
	@%p52 bra 	$L__BB0_38;
	ld.global.u32 	%r251, [%rd17];
	add.s32 	%r252, %r251, %r75;
	mul.wide.s32 	%rd111, %r252, 2;
	add.s64 	%rd112, %rd1, %rd111;
	ld.global.u16 	%rs41, [%rd112];
	min.s16 	%rs42, %rs7, %rs41;
	cvt.s32.s16 	%r253, %rs42;
	add.s32 	%r254, %r251, %r58;
	mul.wide.s32 	%rd113, %r254, 2;
	add.s64 	%rd114, %rd1, %rd113;
	ld.global.u16 	%rs43, [%rd114];
	min.s16 	%rs44, %rs7, %rs43;
	cvt.s32.s16 	%r255, %rs44;
	add.s32 	%r256, %r453, %r253;
	sub.s32 	%r453, %r256, %r255;
$L__BB0_38:
	mad.lo.s32 	%r257, %r434, %r2, %r428;
	mul.wide.u32 	%rd115, %r257, 2;
	add.s64 	%rd116, %rd2, %rd115;
	ld.global.u16 	%rs8, [%rd116];
	setp.lt.s16 	%p53, %rs8, 1;
	@%p53 bra 	$L__BB0_40;
	ld.global.u32 	%r258, [%rd17];
	mul.lo.s32 	%r259, %r258, %r2;
	add.s32 	%r260, %r259, %r72;
	mul.wide.s32 	%rd117, %r260, 2;
	add.s64 	%rd118, %rd1, %rd117;
	ld.global.u16 	%rs45, [%rd118];
	min.s16 	%rs46, %rs8, %rs45;
	cvt.s32.s16 	%r261, %rs46;
	add.s32 	%r262, %r259, %r54;
	mul.wide.s32 	%rd119, %r262, 2;
	add.s64 	%rd120, %rd1, %rd119;
	ld.global.u16 	%rs47, [%rd120];
	min.s16 	%rs48, %rs8, %rs47;
	cvt.s32.s16 	%r263, %rs48;
	add.s32 	%r264, %r453, %r261;
	sub.s32 	%r453, %r264, %r263;
$L__BB0_40:
	@%p29 bra 	$L__BB0_60;
	setp.eq.s32 	%p55, %r63, 0;
	mul.lo.s32 	%r85, %r73, %r2;
	mov.b32 	%r454, 1;
	@%p55 bra 	$L__BB0_54;
	mov.b32 	%r454, 1;
$L__BB0_43:
	setp.eq.s32 	%p56, %r454, %r428;
	setp.eq.s32 	%p57, %r454, %r427;
	or.pred  	%p58, %p56, %p57;
	setp.eq.s32 	%p59, %r454, %r53;
	or.pred  	%p60, %p58, %p59;
	cvt.u64.u32 	%rd23, %r454;
	mul.wide.u32 	%rd121, %r454, 4;
	add.s64 	%rd24, %rd3, %rd121;
	@%p60 bra 	$L__BB0_48;
	cvt.u32.u64 	%r268, %rd23;
	add.s32 	%r269, %r268, %r59;
	mul.wide.u32 	%rd122, %r269, 2;
	add.s64 	%rd123, %rd2, %rd122;
	ld.global.u16 	%rs15, [%rd123];
	setp.lt.s16 	%p61, %rs15, 1;
	@%p61 bra 	$L__BB0_46;
	ld.global.u32 	%r270, [%rd24];
	add.s32 	%r271, %r270, %r85;
	mul.wide.s32 	%rd124, %r271, 2;
	add.s64 	%rd125, %rd1, %rd124;
	ld.global.u16 	%rs49, [%rd125];
	min.s16 	%rs50, %rs15, %rs49;
	cvt.s32.s16 	%r272, %rs50;
	add.s32 	%r273, %r270, %r60;
	mul.wide.s32 	%rd126, %r273, 2;
	add.s64 	%rd127, %rd1, %rd126;
	ld.global.u16 	%rs51, [%rd127];
	min.s16 	%rs52, %rs15, %rs51;
	cvt.s32.s16 	%r274, %rs52;
	add.s32 	%r275, %r453, %r272;
	sub.s32 	%r453, %r275, %r274;
$L__BB0_46:
	cvt.u32.u64 	%r276, %rd23;
	mad.lo.s32 	%r277, %r276, %r2, %r427;
	mul.wide.u32 	%rd128, %r277, 2;
	add.s64 	%rd129, %rd2, %rd128;
	ld.global.u16 	%rs16, [%rd129];
	setp.lt.s16 	%p62, %rs16, 1;
	@%p62 bra 	$L__BB0_48;
	ld.global.u32 	%r278, [%rd24];
	mul.lo.s32 	%r279, %r278, %r2;
	add.s32 	%r280, %r279, %r73;
	mul.wide.s32 	%rd130, %r280, 2;
	add.s64 	%rd131, %rd1, %rd130;
	ld.global.u16 	%rs53, [%rd131];
	min.s16 	%rs54, %rs16, %rs53;
	cvt.s32.s16 	%r281, %rs54;
	add.s32 	%r282, %r279, %r55;
	mul.wide.s32 	%rd132, %r282, 2;
	add.s64 	%rd133, %rd1, %rd132;
	ld.global.u16 	%rs55, [%rd133];
	min.s16 	%rs56, %rs16, %rs55;
	cvt.s32.s16 	%r283, %rs56;
	add.s32 	%r284, %r453, %r281;
	sub.s32 	%r453, %r284, %r283;
$L__BB0_48:
	cvt.u32.u64 	%r285, %rd23;
	add.s32 	%r122, %r285, 1;
	setp.eq.s32 	%p63, %r122, %r428;
	setp.eq.s32 	%p64, %r122, %r427;
	or.pred  	%p65, %p63, %p64;
	setp.eq.s32 	%p66, %r122, %r53;
	or.pred  	%p67, %p65, %p66;
	@%p67 bra 	$L__BB0_53;
	cvt.u64.u32 	%rd135, %r59;
	add.s64 	%rd136, %rd23, %rd135;
	shl.b64 	%rd137, %rd136, 1;
	add.s64 	%rd138, %rd2, %rd137;
	ld.global.u16 	%rs17, [%rd138+2];
	setp.lt.s16 	%p68, %rs17, 1;
	@%p68 bra 	$L__BB0_51;
	ld.global.u32 	%r286, [%rd24+4];
	add.s32 	%r287, %r286, %r85;
	mul.wide.s32 	%rd139, %r287, 2;
	add.s64 	%rd140, %rd1, %rd139;
	ld.global.u16 	%rs57, [%rd140];
	min.s16 	%rs58, %rs17, %rs57;
	cvt.s32.s16 	%r288, %rs58;
	add.s32 	%r289, %r286, %r60;
	mul.wide.s32 	%rd141, %r289, 2;
	add.s64 	%rd142, %rd1, %rd141;
	ld.global.u16 	%rs59, [%rd142];
	min.s16 	%rs60, %rs17, %rs59;
	cvt.s32.s16 	%r290, %rs60;
	add.s32 	%r291, %r453, %r288;
	sub.s32 	%r453, %r291, %r290;
$L__BB0_51:
	mad.lo.s32 	%r292, %r122, %r2, %r427;
	mul.wide.u32 	%rd143, %r292, 2;
	add.s64 	%rd144, %rd2, %rd143;
	ld.global.u16 	%rs18, [%rd144];
	setp.lt.s16 	%p69, %rs18, 1;
	@%p69 bra 	$L__BB0_53;
	ld.global.u32 	%r293, [%rd24+4];
	mul.lo.s32 	%r294, %r293, %r2;
	add.s32 	%r295, %r294, %r73;
	mul.wide.s32 	%rd145, %r295, 2;
	add.s64 	%rd146, %rd1, %rd145;
	ld.global.u16 	%rs61, [%rd146];
	min.s16 	%rs62, %rs18, %rs61;
	cvt.s32.s16 	%r296, %rs62;
	add.s32 	%r297, %r294, %r55;
	mul.wide.s32 	%rd147, %r297, 2;
	add.s64 	%rd148, %rd1, %rd147;
	ld.global.u16 	%rs63, [%rd148];
	min.s16 	%rs64, %rs18, %rs63;
	cvt.s32.s16 	%r298, %rs64;
	add.s32 	%r299, %r453, %r296;
	sub.s32 	%r453, %r299, %r298;
$L__BB0_53:
	cvt.u32.u64 	%r300, %rd23;
	add.s32 	%r454, %r300, 2;
	setp.eq.s32 	%p70, %r122, %r65;
	@%p70 bra 	$L__BB0_54;
	bra.uni 	$L__BB0_43;
$L__BB0_54:
	setp.eq.s32 	%p71, %r64, 0;
	@%p71 bra 	$L__BB0_60;
	setp.eq.s32 	%p72, %r454, %r428;
	setp.eq.s32 	%p73, %r454, %r427;
	or.pred  	%p74, %p72, %p73;
	setp.eq.s32 	%p75, %r454, %r53;
	or.pred  	%p76, %p74, %p75;
	@%p76 bra 	$L__BB0_60;
	add.s32 	%r301, %r454, %r59;
	mul.wide.u32 	%rd149, %r301, 2;
	add.s64 	%rd150, %rd2, %rd149;
	ld.global.u16 	%rs13, [%rd150];
	setp.lt.s16 	%p77, %rs13, 1;
	mul.wide.u32 	%rd151, %r454, 4;
	add.s64 	%rd22, %rd3, %rd151;
	@%p77 bra 	$L__BB0_58;
	ld.global.u32 	%r302, [%rd22];
	add.s32 	%r303, %r302, %r85;
	mul.wide.s32 	%rd152, %r303, 2;
	add.s64 	%rd153, %rd1, %rd152;
	ld.global.u16 	%rs65, [%rd153];
	min.s16 	%rs66, %rs13, %rs65;
	cvt.s32.s16 	%r304, %rs66;
	add.s32 	%r305, %r302, %r60;
	mul.wide.s32 	%rd154, %r305, 2;
	add.s64 	%rd155, %rd1, %rd154;
	ld.global.u16 	%rs67, [%rd155];
	min.s16 	%rs68, %rs13, %rs67;
	cvt.s32.s16 	%r306, %rs68;
	add.s32 	%r307, %r453, %r304;
	sub.s32 	%r453, %r307, %r306;
$L__BB0_58:
	mad.lo.s32 	%r308, %r454, %r2, %r427;
	mul.wide.u32 	%rd156, %r308, 2;
	add.s64 	%rd157, %rd2, %rd156;
	ld.global.u16 	%rs14, [%rd157];
	setp.lt.s16 	%p78, %rs14, 1;
	@%p78 bra 	$L__BB0_60;
	ld.global.u32 	%r309, [%rd22];
	mul.lo.s32 	%r310, %r309, %r2;
	add.s32 	%r311, %r310, %r73;
	mul.wide.s32 	%rd158, %r311, 2;
	add.s64 	%rd159, %rd1, %rd158;
	ld.global.u16 	%rs69, [%rd159];
	min.s16 	%rs70, %rs14, %rs69;
	cvt.s32.s16 	%r312, %rs70;
	add.s32 	%r313, %r310, %r55;
	mul.wide.s32 	%rd160, %r313, 2;
	add.s64 	%rd161, %rd1, %rd160;
	ld.global.u16 	%rs71, [%rd161];
	min.s16 	%rs72, %rs14, %rs71;
	cvt.s32.s16 	%r314, %rs72;
	add.s32 	%r315, %r453, %r312;
	sub.s32 	%r453, %r315, %r314;
$L__BB0_60:
	@%p29 bra 	$L__BB0_80;
	setp.eq.s32 	%p80, %r63, 0;
	mul.lo.s32 	%r115, %r74, %r2;
	mov.b32 	%r467, 1;
	@%p80 bra 	$L__BB0_74;
	mov.b32 	%r467, 1;
$L__BB0_63:
	setp.eq.s32 	%p81, %r467, %r428;
	setp.eq.s32 	%p82, %r467, %r427;
	or.pred  	%p83, %p81, %p82;
	setp.eq.s32 	%p84, %r467, %r53;
	or.pred  	%p85, %p83, %p84;
	cvt.u64.u32 	%rd25, %r467;
	mul.wide.u32 	%rd162, %r467, 4;
	add.s64 	%rd26, %rd3, %rd162;
	@%p85 bra 	$L__BB0_68;
	cvt.u32.u64 	%r319, %rd25;
	add.s32 	%r320, %r319, %r61;
	mul.wide.u32 	%rd163, %r320, 2;
	add.s64 	%rd164, %rd2, %rd163;
	ld.global.u16 	%rs19, [%rd164];
	setp.lt.s16 	%p86, %rs19, 1;
	@%p86 bra 	$L__BB0_66;
	ld.global.u32 	%r321, [%rd26];
	add.s32 	%r322, %r321, %r115;
	mul.wide.s32 	%rd165, %r322, 2;
	add.s64 	%rd166, %rd1, %rd165;
	ld.global.u16 	%rs73, [%rd166];
	min.s16 	%rs74, %rs19, %rs73;
	cvt.s32.s16 	%r323, %rs74;
	add.s32 	%r324, %r321, %r62;
	mul.wide.s32 	%rd167, %r324, 2;
	add.s64 	%rd168, %rd1, %rd167;
	ld.global.u16 	%rs75, [%rd168];
	min.s16 	%rs76, %rs19, %rs75;
	cvt.s32.s16 	%r325, %rs76;
	add.s32 	%r326, %r453, %r323;
	sub.s32 	%r453, %r326, %r325;
$L__BB0_66:
	cvt.u32.u64 	%r327, %rd25;
	mad.lo.s32 	%r328, %r327, %r2, %r53;
	mul.wide.u32 	%rd169, %r328, 2;
	add.s64 	%rd170, %rd2, %rd169;
	ld.global.u16 	%rs20, [%rd170];
	setp.lt.s16 	%p87, %rs20, 1;
	@%p87 bra 	$L__BB0_68;
	ld.global.u32 	%r329, [%rd26];
	mul.lo.s32 	%r330, %r329, %r2;
	add.s32 	%r331, %r330, %r74;
	mul.wide.s32 	%rd171, %r331, 2;
	add.s64 	%rd172, %rd1, %rd171;
	ld.global.u16 	%rs77, [%rd172];
	min.s16 	%rs78, %rs20, %rs77;
	cvt.s32.s16 	%r332, %rs78;
	add.s32 	%r333, %r330, %r56;
	mul.wide.s32 	%rd173, %r333, 2;
	add.s64 	%rd174, %rd1, %rd173;
	ld.global.u16 	%rs79, [%rd174];
	min.s16 	%rs80, %rs20, %rs79;
	cvt.s32.s16 	%r334, %rs80;
	add.s32 	%r335, %r453, %r332;
	sub.s32 	%r453, %r335, %r334;
$L__BB0_68:
	cvt.u32.u64 	%r336, %rd25;
	add.s32 	%r134, %r336, 1;
	setp.eq.s32 	%p88, %r134, %r428;
	setp.eq.s32 	%p89, %r134, %r427;
	or.pred  	%p90, %p88, %p89;
	setp.eq.s32 	%p91, %r134, %r53;
	or.pred  	%p92, %p90, %p91;
	@%p92 bra 	$L__BB0_73;
	cvt.u64.u32 	%rd176, %r61;
	add.s64 	%rd177, %rd25, %rd176;
	shl.b64 	%rd178, %rd177, 1;
	add.s64 	%rd179, %rd2, %rd178;
	ld.global.u16 	%rs21, [%rd179+2];
	setp.lt.s16 	%p93, %rs21, 1;
	@%p93 bra 	$L__BB0_71;
	ld.global.u32 	%r337, [%rd26+4];
	add.s32 	%r338, %r337, %r115;
	mul.wide.s32 	%rd180, %r338, 2;
	add.s64 	%rd181, %rd1, %rd180;
	ld.global.u16 	%rs81, [%rd181];
	min.s16 	%rs82, %rs21, %rs81;
	cvt.s32.s16 	%r339, %rs82;
	add.s32 	%r340, %r337, %r62;
	mul.wide.s32 	%rd182, %r340, 2;
	add.s64 	%rd183, %rd1, %rd182;
	ld.global.u16 	%rs83, [%rd183];
	min.s16 	%rs84, %rs21, %rs83;
	cvt.s32.s16 	%r341, %rs84;
	add.s32 	%r342, %r453, %r339;
	sub.s32 	%r453, %r342, %r341;
$L__BB0_71:
	mad.lo.s32 	%r343, %r134, %r2, %r53;
	mul.wide.u32 	%rd184, %r343, 2;
	add.s64 	%rd185, %rd2, %rd184;
	ld.global.u16 	%rs22, [%rd185];
	setp.lt.s16 	%p94, %rs22, 1;
	@%p94 bra 	$L__BB0_73;
	ld.global.u32 	%r344, [%rd26+4];
	mul.lo.s32 	%r345, %r344, %r2;
	add.s32 	%r346, %r345, %r74;
	mul.wide.s32 	%rd186, %r346, 2;
	add.s64 	%rd187, %rd1, %rd186;
	ld.global.u16 	%rs85, [%rd187];
	min.s16 	%rs86, %rs22, %rs85;
	cvt.s32.s16 	%r347, %rs86;
	add.s32 	%r348, %r345, %r56;
	mul.wide.s32 	%rd188, %r348, 2;
	add.s64 	%rd189, %rd1, %rd188;
	ld.global.u16 	%rs87, [%rd189];
	min.s16 	%rs88, %rs22, %rs87;
	cvt.s32.s16 	%r349, %rs88;
	add.s32 	%r350, %r453, %r347;
	sub.s32 	%r453, %r350, %r349;
$L__BB0_73:
	cvt.u32.u64 	%r351, %rd25;
	add.s32 	%r467, %r351, 2;
	setp.ne.s32 	%p95, %r134, %r65;
	@%p95 bra 	$L__BB0_63;
$L__BB0_74:
	setp.eq.s32 	%p96, %r64, 0;
	@%p96 bra 	$L__BB0_80;
	setp.eq.s32 	%p97, %r467, %r428;
	setp.eq.s32 	%p98, %r467, %r427;
	or.pred  	%p99, %p97, %p98;
	setp.eq.s32 	%p100, %r467, %r53;
	or.pred  	%p101, %p99, %p100;
	@%p101 bra 	$L__BB0_80;
	add.s32 	%r352, %r467, %r61;
	mul.wide.u32 	%rd190, %r352, 2;
	add.s64 	%rd191, %rd2, %rd190;
	ld.global.u16 	%rs23, [%rd191];
	setp.lt.s16 	%p102, %rs23, 1;
	mul.wide.u32 	%rd192, %r467, 4;
	add.s64 	%rd27, %rd3, %rd192;
	@%p102 bra 	$L__BB0_78;
	ld.global.u32 	%r353, [%rd27];
	add.s32 	%r354, %r353, %r115;
	mul.wide.s32 	%rd193, %r354, 2;
	add.s64 	%rd194, %rd1, %rd193;
	ld.global.u16 	%rs89, [%rd194];
	min.s16 	%rs90, %rs23, %rs89;
	cvt.s32.s16 	%r355, %rs90;
	add.s32 	%r356, %r353, %r62;
	mul.wide.s32 	%rd195, %r356, 2;
	add.s64 	%rd196, %rd1, %rd195;
	ld.global.u16 	%rs91, [%rd196];
	min.s16 	%rs92, %rs23, %rs91;
	cvt.s32.s16 	%r357, %rs92;
	add.s32 	%r358, %r453, %r355;
	sub.s32 	%r453, %r358, %r357;
$L__BB0_78:
	mad.lo.s32 	%r359, %r467, %r2, %r53;
	mul.wide.u32 	%rd197, %r359, 2;
	add.s64 	%rd198, %rd2, %rd197;
	ld.global.u16 	%rs24, [%rd198];
	setp.lt.s16 	%p103, %rs24, 1;
	@%p103 bra 	$L__BB0_80;
	ld.global.u32 	%r360, [%rd27];
	mul.lo.s32 	%r361, %r360, %r2;
	add.s32 	%r362, %r361, %r74;
	mul.wide.s32 	%rd199, %r362, 2;
	add.s64 	%rd200, %rd1, %rd199;
	ld.global.u16 	%rs93, [%rd200];
	min.s16 	%rs94, %rs24, %rs93;
	cvt.s32.s16 	%r363, %rs94;
	add.s32 	%r364, %r361, %r56;
	mul.wide.s32 	%rd201, %r364, 2;
	add.s64 	%rd202, %rd1, %rd201;
	ld.global.u16 	%rs95, [%rd202];
	min.s16 	%rs96, %rs24, %rs95;
	cvt.s32.s16 	%r365, %rs96;
	add.s32 	%r366, %r453, %r363;
	sub.s32 	%r453, %r366, %r365;
$L__BB0_80:
	setp.lt.s16 	%p104, %rs1, 1;
	@%p104 bra 	$L__BB0_82;
	mad.lo.s32 	%r367, %r72, %r2, %r73;
	mul.wide.s32 	%rd203, %r367, 2;
	add.s64 	%rd204, %rd1, %rd203;
	ld.global.s16 	%r368, [%rd204];
	cvt.u32.u16 	%r369, %rs1;
	min.s32 	%r370, %r369, %r368;
	ld.global.s16 	%r371, [%rd9];
	min.s32 	%r372, %r369, %r371;
	add.s32 	%r373, %r370, %r453;
	sub.s32 	%r453, %r373, %r372;
$L__BB0_82:
	setp.lt.s16 	%p105, %rs2, 1;
	@%p105 bra 	$L__BB0_84;
	mad.lo.s32 	%r374, %r73, %r2, %r72;
	mul.wide.s32 	%rd205, %r374, 2;
	add.s64 	%rd206, %rd1, %rd205;
	ld.global.s16 	%r375, [%rd206];
	cvt.u32.u16 	%r376, %rs2;
	min.s32 	%r377, %r376, %r375;
	ld.global.s16 	%r378, [%rd10];
	min.s32 	%r379, %r376, %r378;
	add.s32 	%r380, %r377, %r453;
	sub.s32 	%r453, %r380, %r379;
$L__BB0_84:
	setp.lt.s16 	%p106, %rs3, 1;
	@%p106 bra 	$L__BB0_86;
	mad.lo.s32 	%r381, %r73, %r2, %r74;
	mul.wide.s32 	%rd207, %r381, 2;
	add.s64 	%rd208, %rd1, %rd207;
	ld.global.s16 	%r382, [%rd208];
	cvt.u32.u16 	%r383, %rs3;
	min.s32 	%r384, %r383, %r382;
	ld.global.s16 	%r385, [%rd11];
	min.s32 	%r386, %r383, %r385;
	add.s32 	%r387, %r384, %r453;
	sub.s32 	%r453, %r387, %r386;
$L__BB0_86:
	setp.lt.s16 	%p107, %rs4, 1;
	@%p107 bra 	$L__BB0_88;
	mad.lo.s32 	%r388, %r74, %r2, %r73;
	mul.wide.s32 	%rd209, %r388, 2;
	add.s64 	%rd210, %rd1, %rd209;
	ld.global.s16 	%r389, [%rd210];
	cvt.u32.u16 	%r390, %rs4;
	min.s32 	%r391, %r390, %r389;
	ld.global.s16 	%r392, [%rd12];
	min.s32 	%r393, %r390, %r392;
	add.s32 	%r394, %r391, %r453;
	sub.s32 	%r453, %r394, %r393;
$L__BB0_88:
	setp.lt.s16 	%p108, %rs5, 1;
	@%p108 bra 	$L__BB0_90;
	mad.lo.s32 	%r395, %r74, %r2, %r72;
	mul.wide.s32 	%rd211, %r395, 2;
	add.s64 	%rd212, %rd1, %rd211;
	ld.global.s16 	%r396, [%rd212];
	cvt.u32.u16 	%r397, %rs5;
	min.s32 	%r398, %r397, %r396;
	ld.global.s16 	%r399, [%rd13];
	min.s32 	%r400, %r397, %r399;
	add.s32 	%r401, %r398, %r453;
	sub.s32 	%r453, %r401, %r400;
$L__BB0_90:
	setp.lt.s16 	%p109, %rs6, 1;
	@%p109 bra 	$L__BB0_92;
	mad.lo.s32 	%r402, %r72, %r2, %r74;
	mul.wide.s32 	%rd213, %r402, 2;
	add.s64 	%rd214, %rd1, %rd213;
	ld.global.s16 	%r403, [%rd214];
	cvt.u32.u16 	%r404, %rs6;
	min.s32 	%r405, %r404, %r403;
	ld.global.s16 	%r406, [%rd14];
	min.s32 	%r407, %r404, %r406;
	add.s32 	%r408, %r405, %r453;
	sub.s32 	%r453, %r408, %r407;
$L__BB0_92:
	setp.gt.s32 	%p110, %r453, %r432;
	max.s32 	%r432, %r453, %r432;
	selp.b32 	%r431, %r430, %r431, %p110;
	add.s32 	%r430, %r430, 1;
	setp.ne.s32 	%p111, %r430, 6;
	@%p111 bra 	$L__BB0_19;
	cvta.to.global.u64 	%rd215, %rd28;
	shl.b64 	%rd216, %rd8, 2;
	add.s64 	%rd217, %rd215, %rd216;
	st.global.u32 	[%rd217], %r432;
	shl.b32 	%r409, %r1, 2;
	cvta.to.global.u64 	%rd218, %rd29;
	mul.wide.s32 	%rd219, %r409, 4;
	add.s64 	%rd220, %rd218, %rd219;
	st.global.u32 	[%rd220], %r428;
	st.global.u32 	[%rd220+4], %r427;
	st.global.u32 	[%rd220+8], %r53;
	st.global.u32 	[%rd220+12], %r431;
$L__BB0_94:
	ret;

}


// ===== COMPILED SASS (sm_100) =====

	.target	sm_100

	.elftype	@"ET_EXEC"


//--------------------- .note.nv.tkinfo           --------------------------
	.section	.note.nv.tkinfo,"",@"SHT_NOTE"
	.sectionflags	@"SHF_NOTE_NV_TKINFO"
	.tkinfo
        /*0018*/ 	.word	0x00000002
        /*0030*/ 	.string	""
        /*0030*/ 	.string	"ptxas"
        /*0030*/ 	.string	"Cuda compilation tools, release 13.0, V13.0.88"
        /*0030*/ 	.string	"Build cuda_13.0.r13.0/compiler.36424714_0"
        /*0030*/ 	.string	"-arch sm_100 -m 64 "



//--------------------- .note.nv.cuinfo           --------------------------
	.section	.note.nv.cuinfo,"",@"SHT_NOTE"
	.sectionflags	@"SHF_NOTE_NV_CUINFO"
        /*0018*/ 	.short	0x0002
        /*001a*/ 	.short	0x0064
        /*001c*/ 	.short	0x0082
	.zero		2


//--------------------- .nv.info                  --------------------------
	.section	.nv.info,"",@"SHT_CUDA_INFO"
	.align	4


	//----- nvinfo : EIATTR_REGCOUNT
	.align		4
        /*0000*/ 	.byte	0x04, 0x2f
        /*0002*/ 	.short	(.L_1 - .L_0)
	.align		4
.L_0:
        /*0004*/ 	.word	index@(_Z28calculateThreeNodeSwapKernelPKsS0_PKiiS2_iiPiS3_)
        /*0008*/ 	.word	0x00000030


	//----- nvinfo : EIATTR_FRAME_SIZE
	.align		4
.L_1:
        /*000c*/ 	.byte	0x04, 0x11
        /*000e*/ 	.short	(.L_3 - .L_2)
	.align		4
.L_2:
        /*0010*/ 	.word	index@(_Z28calculateThreeNodeSwapKernelPKsS0_PKiiS2_iiPiS3_)
        /*0014*/ 	.word	0x00000048


	//----- nvinfo : EIATTR_MIN_STACK_SIZE
	.align		4
.L_3:
        /*0018*/ 	.byte	0x04, 0x12
        /*001a*/ 	.short	(.L_5 - .L_4)
	.align		4
.L_4:
        /*001c*/ 	.word	index@(_Z28calculateThreeNodeSwapKernelPKsS0_PKiiS2_iiPiS3_)
        /*0020*/ 	.word	0x00000048
.L_5:


//--------------------- .nv.compat                --------------------------
	.section	.nv.compat,"",@"SHT_CUDA_COMPAT_INFO"
	.align	4
        /*0000*/ 	.byte	0x02, 0x09, 0x00, 0x00, 0x02, 0x02, 0x01, 0x00, 0x02, 0x05, 0x05, 0x00, 0x03, 0x07, 0x01, 0x01
        /*0010*/ 	.byte	0x02, 0x03, 0x00, 0x00, 0x02, 0x06, 0x01, 0x00, 0x04, 0x0b, 0x08, 0x00, 0x09, 0x00, 0x00, 0x00
        /*0020*/ 	.byte	0x00, 0x00, 0x00, 0x00


//--------------------- .nv.info._Z28calculateThreeNodeSwapKernelPKsS0_PKiiS2_iiPiS3_ --------------------------
	.section	.nv.info._Z28calculateThreeNodeSwapKernelPKsS0_PKiiS2_iiPiS3_,"",@"SHT_CUDA_INFO"
	.sectionflags	@""
	.align	4


	//----- nvinfo : EIATTR_CUDA_API_VERSION
	.align		4
        /*0000*/ 	.byte	0x04, 0x37
        /*0002*/ 	.short	(.L_7 - .L_6)
.L_6:
        /*0004*/ 	.word	0x00000082


	//----- nvinfo : EIATTR_KPARAM_INFO
	.align		4
.L_7:
        /*0008*/ 	.byte	0x04, 0x17
        /*000a*/ 	.short	(.L_9 - .L_8)
.L_8:
        /*000c*/ 	.word	0x00000000
        /*0010*/ 	.short	0x0008
        /*0012*/ 	.short	0x0038
        /*0014*/ 	.byte	0x00, 0xf5, 0x21, 0x00


	//----- nvinfo : EIATTR_KPARAM_INFO
	.align		4
.L_9:
        /*0018*/ 	.byte	0x04, 0x17
        /*001a*/ 	.short	(.L_11 - .L_10)
.L_10:
        /*001c*/ 	.word	0x00000000
        /*0020*/ 	.short	0x0007
        /*0022*/ 	.short	0x0030
        /*0024*/ 	.byte	0x00, 0xf5, 0x21, 0x00


	//----- nvinfo : EIATTR_KPARAM_INFO
	.align		4
.L_11:
        /*0028*/ 	.byte	0x04, 0x17
        /*002a*/ 	.short	(.L_13 - .L_12)
.L_12:
        /*002c*/ 	.word	0x00000000
        /*0030*/ 	.short	0x0006
        /*0032*/ 	.short	0x002c
        /*0034*/ 	.byte	0x00, 0xf0, 0x11, 0x00


	//----- nvinfo : EIATTR_KPARAM_INFO
	.align		4
.L_13:
        /*0038*/ 	.byte	0x04, 0x17
        /*003a*/ 	.short	(.L_15 - .L_14)
.L_14:
        /*003c*/ 	.word	0x00000000
        /*0040*/ 	.short	0x0005
        /*0042*/ 	.short	0x0028
        /*0044*/ 	.byte	0x00, 0xf0, 0x11, 0x00


	//----- nvinfo : EIATTR_KPARAM_INFO
	.align		4
.L_15:
        /*0048*/ 	.byte	0x04, 0x17
        /*004a*/ 	.short	(.L_17 - .L_16)
.L_16:
        /*004c*/ 	.word	0x00000000
        /*0050*/ 	.short	0x0004
        /*0052*/ 	.short	0x0020
        /*0054*/ 	.byte	0x00, 0xf5, 0x21, 0x00


	//----- nvinfo : EIATTR_KPARAM_INFO
	.align		4
.L_17:
        /*0058*/ 	.byte	0x04, 0x17
        /*005a*/ 	.short	(.L_19 - .L_18)
.L_18:
        /*005c*/ 	.word	0x00000000
        /*0060*/ 	.short	0x0003
        /*0062*/ 	.short	0x0018
        /*0064*/ 	.byte	0x00, 0xf0, 0x11, 0x00


	//----- nvinfo : EIATTR_KPARAM_INFO
	.align		4
.L_19:
        /*0068*/ 	.byte	0x04, 0x17
        /*006a*/ 	.short	(.L_21 - .L_20)
.L_20:
        /*006c*/ 	.word	0x00000000
        /*0070*/ 	.short	0x0002
        /*0072*/ 	.short	0x0010
        /*0074*/ 	.byte	0x00, 0xf5, 0x21, 0x00


	//----- nvinfo : EIATTR_KPARAM_INFO
	.align		4
.L_21:
        /*0078*/ 	.byte	0x04, 0x17
        /*007a*/ 	.short	(.L_23 - .L_22)
.L_22:
        /*007c*/ 	.word	0x00000000
        /*0080*/ 	.short	0x0001
        /*0082*/ 	.short	0x0008
        /*0084*/ 	.byte	0x00, 0xf5, 0x21, 0x00


	//----- nvinfo : EIATTR_KPARAM_INFO
	.align		4
.L_23:
        /*0088*/ 	.byte	0x04, 0x17
        /*008a*/ 	.short	(.L_25 - .L_24)
.L_24:
        /*008c*/ 	.word	0x00000000
        /*0090*/ 	.short	0x0000
        /*0092*/ 	.short	0x0000
        /*0094*/ 	.byte	0x00, 0xf5, 0x21, 0x00


	//----- nvinfo : EIATTR_SPARSE_MMA_MASK
	.align		4
.L_25:
        /*0098*/ 	.byte	0x03, 0x50
        /*009a*/ 	.short	0x0000


	//----- nvinfo : EIATTR_MAXREG_COUNT
	.align		4
        /*009c*/ 	.byte	0x03, 0x1b
        /*009e*/ 	.short	0x00ff


	//----- nvinfo : EIATTR_MERCURY_ISA_VERSION
	.align		4
        /*00a0*/ 	.byte	0x03, 0x5f
        /*00a2*/ 	.short	0x0101


	//----- nvinfo : EIATTR_VRC_CTA_INIT_COUNT
	.align		4
        /*00a4*/ 	.byte	0x02, 0x4a
	.zero		1
	.zero		1


	//----- nvinfo : EIATTR_EXIT_INSTR_OFFSETS
	.align		4
        /*00a8*/ 	.byte	0x04, 0x1c
        /*00aa*/ 	.short	(.L_27 - .L_26)


	//   ....[0]....
.L_26:
        /*00ac*/ 	.word	0x00000090


	//   ....[1]....
        /*00b0*/ 	.word	0x000005a0


	//   ....[2]....
        /*00b4*/ 	.word	0x00000960


	//   ....[3]....
        /*00b8*/ 	.word	0x00000c30


	//   ....[4]....
        /*00bc*/ 	.word	0x00000d70


	//   ....[5]....
        /*00c0*/ 	.word	0x000045e0


	//----- nvinfo : EIATTR_CRS_STACK_SIZE
	.align		4
.L_27:
        /*00c4*/ 	.byte	0x04, 0x1e
        /*00c6*/ 	.short	(.L_29 - .L_28)
.L_28:
        /*00c8*/ 	.word	0x00000000


	//----- nvinfo : EIATTR_CBANK_PARAM_SIZE
	.align		4
.L_29:
        /*00cc*/ 	.byte	0x03, 0x19
        /*00ce*/ 	.short	0x0040


	//----- nvinfo : EIATTR_PARAM_CBANK
	.align		4
        /*00d0*/ 	.byte	0x04, 0x0a
        /*00d2*/ 	.short	(.L_31 - .L_30)
	.align		4
.L_30:
        /*00d4*/ 	.word	index@(.nv.constant0._Z28calculateThreeNodeSwapKernelPKsS0_PKiiS2_iiPiS3_)
        /*00d8*/ 	.short	0x0380
        /*00da*/ 	.short	0x0040


	//----- nvinfo : EIATTR_SW_WAR
	.align		4
.L_31:
        /*00dc*/ 	.byte	0x04, 0x36
        /*00de*/ 	.short	(.L_33 - .L_32)
.L_32:
        /*00e0*/ 	.word	0x00000008
.L_33:


//--------------------- .nv.callgraph             --------------------------
	.section	.nv.callgraph,"",@"SHT_CUDA_CALLGRAPH"
	.align	4
	.sectionentsize	8
	.align		4
        /*0000*/ 	.word	0x00000000
	.align		4
        /*0004*/ 	.word	0xffffffff
	.align		4
        /*0008*/ 	.word	0x00000000
	.align		4
        /*000c*/ 	.word	0xfffffffe
	.align		4
        /*0010*/ 	.word	0x00000000
	.align		4
        /*0014*/ 	.word	0xfffffffd
	.align		4
        /*0018*/ 	.word	0x00000000
	.align		4
        /*001c*/ 	.word	0xfffffffc


//--------------------- .text._Z28calculateThreeNodeSwapKernelPKsS0_PKiiS2_iiPiS3_ --------------------------
	.section	.text._Z28calculateThreeNodeSwapKernelPKsS0_PKiiS2_iiPiS3_,"ax",@progbits
	.align	128
        .global         _Z28calculateThreeNodeSwapKernelPKsS0_PKiiS2_iiPiS3_
        .type           _Z28calculateThreeNodeSwapKernelPKsS0_PKiiS2_iiPiS3_,@function
        .size           _Z28calculateThreeNodeSwapKernelPKsS0_PKiiS2_iiPiS3_,(.L_x_48 - _Z28calculateThreeNodeSwapKernelPKsS0_PKiiS2_iiPiS3_)
        .other          _Z28calculateThreeNodeSwapKernelPKsS0_PKiiS2_iiPiS3_,@"STO_CUDA_ENTRY STV_DEFAULT"
_Z28calculateThreeNodeSwapKernelPKsS0_PKiiS2_iiPiS3_:
.text._Z28calculateThreeNodeSwapKernelPKsS0_PKiiS2_iiPiS3_:
[----:B------:R-:W0:Y:S01]  /*0000*/  LDC R1, c[0x0][0x37c] ;  /* 0x0000df00ff017b82 */ /* 0x000e220000000800 */
[----:B------:R-:W1:Y:S07]  /*0010*/  S2R R0, SR_TID.X ;  /* 0x0000000000007919 */ /* 0x000e6e0000002100 */
[----:B------:R-:W1:Y:S01]  /*0020*/  S2UR UR4, SR_CTAID.X ;  /* 0x00000000000479c3 */ /* 0x000e620000002500 */
[----:B------:R-:W2:Y:S01]  /*0030*/  LDCU UR5, c[0x0][0x3ac] ;  /* 0x00007580ff0577ac */ /* 0x000ea20008000800 */
[----:B0-----:R-:W-:-:S05]  /*0040*/  VIADD R1, R1, 0xffffffb8 ;  /* 0xffffffb801017836 */ /* 0x001fca0000000000 */
[----:B------:R-:W-:Y:S01]  /*0050*/  R2UR UR13, R1 ;  /* 0x00000000010d72ca */ /* 0x000fe200000e0000 */
[----:B------:R-:W1:Y:S02]  /*0060*/  LDC R25, c[0x0][0x360] ;  /* 0x0000d800ff197b82 */ /* 0x000e640000000800 */
[----:B-1----:R-:W-:-:S05]  /*0070*/  IMAD R25, R25, UR4, R0 ;  /* 0x0000000419197c24 */ /* 0x002fca000f8e0200 */
[----:B--2---:R-:W-:-:S13]  /*0080*/  ISETP.GE.AND P0, PT, R25, UR5, PT ;  /* 0x0000000519007c0c */ /* 0x004fda000bf06270 */
[----:B------:R-:W-:Y:S05]  /*0090*/  @P0 EXIT ;  /* 0x000000000000094d */ /* 0x000fea0003800000 */
[----:B------:R-:W0:Y:S01]  /*00a0*/  LDCU UR17, c[0x0][0x398] ;  /* 0x00007300ff1177ac */ /* 0x000e220008000800 */
[----:B------:R-:W-:Y:S01]  /*00b0*/  SHF.R.S32.HI R2, RZ, 0x1f, R25 ;  /* 0x0000001fff027819 */ /* 0x000fe20000011419 */
[----:B------:R-:W-:Y:S01]  /*00c0*/  BSSY.RECONVERGENT B0, `(.L_x_0) ;  /* 0x00000c1000007945 */ /* 0x000fe20003800200 */
[----:B------:R-:W1:Y:S01]  /*00d0*/  LDCU UR18, c[0x0][0x3a8] ;  /* 0x00007500ff1277ac */ /* 0x000e620008000800 */
[----:B0-----:R-:W-:Y:S02]  /*00e0*/  UIADD3 UR14, UPT, UPT, UR17, -0x1, URZ ;  /* 0xffffffff110e7890 */ /* 0x001fe4000fffe0ff */
[----:B------:R-:W-:Y:S02]  /*00f0*/  UIADD3 UR15, UPT, UPT, UR17, -0x2, URZ ;  /* 0xfffffffe110f7890 */ /* 0x000fe4000fffe0ff */
[----:B------:R-:W-:Y:S02]  /*0100*/  UIMAD.WIDE UR4, UR14, UR17, URZ ;  /* 0x000000110e0472a5 */ /* 0x000fe4000f8e02ff */
[----:B------:R-:W-:Y:S01]  /*0110*/  USHF.R.S32.HI UR8, URZ, 0x1f, UR15 ;  /* 0x0000001fff087899 */ /* 0x000fe2000801140f */
[----:B------:R-:W-:Y:S01]  /*0120*/  IMAD.U32 R0, RZ, RZ, UR14 ;  /* 0x0000000eff007e24 */ /* 0x000fe2000f8e00ff */
[----:B------:R-:W-:-:S02]  /*0130*/  UIMAD UR9, UR5, UR15, URZ ;  /* 0x0000000f050972a4 */ /* 0x000fc4000f8e02ff */
[----:B------:R-:W-:Y:S02]  /*0140*/  UIMAD.WIDE.U32 UR6, UR4, UR15, URZ ;  /* 0x0000000f040672a5 */ /* 0x000fe4000f8e00ff */
[----:B------:R-:W-:Y:S02]  /*0150*/  UIMAD UR8, UR4, UR8, UR9 ;  /* 0x00000008040872a4 */ /* 0x000fe4000f8e0209 */
[----:B-1----:R-:W-:Y:S02]  /*0160*/  UIADD3 UR16, UPT, UPT, -UR17, UR18, URZ ;  /* 0x0000001211107290 */ /* 0x002fe4000fffe1ff */
[----:B------:R-:W-:-:S04]  /*0170*/  UIADD3 UR12, UPT, UPT, UR7, UR8, URZ ;  /* 0x00000008070c7290 */ /* 0x000fc8000fffe0ff */
[----:B------:R-:W-:Y:S02]  /*0180*/  UIMAD.WIDE.U32 UR8, UR12, -0x55555555, URZ ;  /* 0xaaaaaaab0c0878a5 */ /* 0x000fe4000f8e00ff */
[----:B------:R-:W-:Y:S02]  /*0190*/  UISETP.LT.AND UP1, UPT, UR12, URZ, UPT ;  /* 0x000000ff0c00728c */ /* 0x000fe4000bf21270 */
[----:B------:R-:W-:Y:S02]  /*01a0*/  UIMAD.WIDE.U32 UR8, UP0, UR6, 0x2aaaaaaa, UR8 ;  /* 0x2aaaaaaa060878a5 */ /* 0x000fe4000f800008 */
[----:B------:R-:W-:Y:S02]  /*01b0*/  UIMAD.WIDE.U32 UR6, UR6, -0x55555555, URZ ;  /* 0xaaaaaaab060678a5 */ /* 0x000fe4000f8e00ff */
[----:B------:R-:W-:Y:S02]  /*01c0*/  UIADD3.X UR11, UPT, UPT, URZ, URZ, URZ, UP0, !UPT ;  /* 0x000000ffff0b7290 */ /* 0x000fe400087fe4ff */
[----:B------:R-:W-:Y:S01]  /*01d0*/  UIADD3 URZ, UP0, UPT, UR7, UR8, URZ ;  /* 0x0000000807ff7290 */ /* 0x000fe2000ff1e0ff */
[----:B------:R-:W-:Y:S01]  /*01e0*/  UMOV UR10, UR9 ;  /* 0x00000009000a7c82 */ /* 0x000fe20008000000 */
[----:B------:R-:W-:-:S02]  /*01f0*/  ULEA.HI UR8, UP2, UR5, UR4, URZ, 0x1 ;  /* 0x0000000405087291 */ /* 0x000fc4000f8508ff */
[----:B------:R-:W-:Y:S02]  /*0200*/  UIMAD.WIDE.U32.X UR6, UR12, 0x2aaaaaaa, UR10, UP0 ;  /* 0x2aaaaaaa0c0678a5 */ /* 0x000fe400080e040a */
[----:B------:R-:W-:Y:S02]  /*0210*/  UIADD3.X UR5, UPT, UPT, URZ, UR5, URZ, UP2, !UPT ;  /* 0x00000005ff057290 */ /* 0x000fe400097fe4ff */
[----:B------:R-:W-:Y:S01]  /*0220*/  UIADD3 UR9, UP0, UPT, UR6, 0x55555555, URZ ;  /* 0x5555555506097890 */ /* 0x000fe2000ff1e0ff */
[----:B------:R-:W0:Y:S03]  /*0230*/  LDCU.64 UR10, c[0x0][0x358] ;  /* 0x00006b00ff0a77ac */ /* 0x000e260008000a00 */
[----:B------:R-:W-:Y:S02]  /*0240*/  UIADD3.X UR4, UPT, UPT, UR7, -0x2aaaaaab, URZ, UP0, !UPT ;  /* 0xd555555507047890 */ /* 0x000fe400087fe4ff */
[----:B------:R-:W-:-:S02]  /*0250*/  USEL UR6, UR9, UR6, UP1 ;  /* 0x0000000609067287 */ /* 0x000fc40008800000 */
[----:B------:R-:W-:Y:S02]  /*0260*/  USEL UR9, UR4, UR7, UP1 ;  /* 0x0000000704097287 */ /* 0x000fe40008800000 */
[----:B------:R-:W-:Y:S02]  /*0270*/  USHF.R.S32.HI UR7, URZ, 0x1, UR5 ;  /* 0x00000001ff077899 */ /* 0x000fe40008011405 */
[----:B------:R-:W-:Y:S02]  /*0280*/  ULEA.HI UR6, UP0, UR9, UR6, URZ, 0x1 ;  /* 0x0000000609067291 */ /* 0x000fe4000f8108ff */
[----:B------:R-:W-:Y:S02]  /*0290*/  USHF.R.S64 UR5, UR8, 0x1, UR5 ;  /* 0x0000000108057899 */ /* 0x000fe40008001005 */
[----:B------:R-:W-:Y:S02]  /*02a0*/  UIMAD UR8, UR7, UR16, URZ ;  /* 0x00000010070872a4 */ /* 0x000fe4000f8e02ff */
[----:B------:R-:W-:Y:S01]  /*02b0*/  UIADD3.X UR7, UPT, UPT, URZ, UR9, URZ, UP0, !UPT ;  /* 0x00000009ff077290 */ /* 0x000fe200087fe4ff */
[----:B------:R-:W-:Y:S01]  /*02c0*/  ISETP.LT.U32.AND P0, PT, R25, UR6, PT ;  /* 0x0000000619007c0c */ /* 0x000fe2000bf01070 */
[----:B------:R-:W-:-:S04]  /*02d0*/  USHF.R.S32.HI UR4, URZ, 0x1f, UR16 ;  /* 0x0000001fff047899 */ /* 0x000fc80008011410 */
[----:B------:R-:W-:Y:S01]  /*02e0*/  IMAD.U32 R3, RZ, RZ, UR7 ;  /* 0x00000007ff037e24 */ /* 0x000fe2000f8e00ff */
[----:B------:R-:W-:Y:S02]  /*02f0*/  UIMAD UR8, UR4, UR5, UR8 ;  /* 0x00000005040872a4 */ /* 0x000fe4000f8e0208 */
[----:B------:R-:W-:Y:S02]  /*0300*/  UIMAD.WIDE.U32 UR4, UR16, UR5, UR6 ;  /* 0x00000005100472a5 */ /* 0x000fe4000f8e0006 */
[----:B------:R-:W-:Y:S02]  /*0310*/  ISETP.GT.AND.EX P0, PT, R3, R2, PT, P0 ;  /* 0x000000020300720c */ /* 0x000fe40003f04300 */
[----:B------:R-:W-:-:S11]  /*0320*/  UIADD3 UR9, UPT, UPT, UR5, UR8, URZ ;  /* 0x0000000805097290 */ /* 0x000fd6000fffe0ff */
[----:B0-----:R-:W-:Y:S05]  /*0330*/  @!P0 BRA `(.L_x_1) ;  /* 0x0000000000bc8947 */ /* 0x001fea0003800000 */
[----:B------:R-:W-:Y:S01]  /*0340*/  IMAD R0, R0, UR15, RZ ;  /* 0x0000000f00007c24 */ /* 0x000fe2000f8e02ff */
[----:B------:R-:W0:Y:S01]  /*0350*/  LDC R2, c[0x0][0x398] ;  /* 0x0000e600ff027b82 */ /* 0x000e220000000800 */
[----:B------:R-:W-:Y:S01]  /*0360*/  BSSY.RECONVERGENT B1, `(.L_x_2) ;  /* 0x0000015000017945 */ /* 0x000fe20003800200 */
[----:B------:R-:W-:Y:S02]  /*0370*/  IMAD.MOV.U32 R3, RZ, RZ, RZ ;  /* 0x000000ffff037224 */ /* 0x000fe400078e00ff */
[----:B------:R-:W-:Y:S01]  /*0380*/  LEA.HI R0, R0, R0, RZ, 0x1 ;  /* 0x0000000000007211 */ /* 0x000fe200078f08ff */
[----:B------:R-:W-:-:S03]  /*0390*/  IMAD.MOV.U32 R5, RZ, RZ, R25 ;  /* 0x000000ffff057224 */ /* 0x000fc600078e0019 */
[----:B------:R-:W-:-:S04]  /*03a0*/  SHF.R.S32.HI R0, RZ, 0x1, R0 ;  /* 0x00000001ff007819 */ /* 0x000fc80000011400 */
[----:B------:R-:W-:-:S13]  /*03b0*/  ISETP.GE.AND P0, PT, R25, R0, PT ;  /* 0x000000001900720c */ /* 0x000fda0003f06270 */
[----:B------:R-:W-:Y:S05]  /*03c0*/  @!P0 BRA `(.L_x_3) ;  /* 0x0000000000388947 */ /* 0x000fea0003800000 */
[----:B------:R-:W-:Y:S01]  /*03d0*/  BSSY.RECONVERGENT B2, `(.L_x_3) ;  /* 0x000000d000027945 */ /* 0x000fe20003800200 */
[----:B------:R-:W-:Y:S02]  /*03e0*/  IMAD.MOV.U32 R3, RZ, RZ, RZ ;  /* 0x000000ffff037224 */ /* 0x000fe400078e00ff */
[----:B------:R-:W-:-:S07]  /*03f0*/  IMAD.MOV.U32 R5, RZ, RZ, R25 ;  /* 0x000000ffff057224 */ /* 0x000fce00078e0019 */
.L_x_4:
[C---:B0-----:R-:W-:Y:S02]  /*0400*/  VIADD R7, R2.reuse, 0xfffffffd ;  /* 0xfffffffd02077836 */ /* 0x041fe40000000000 */
[----:B------:R-:W-:Y:S02]  /*0410*/  VIADD R4, R2, 0xfffffffe ;  /* 0xfffffffe02047836 */ /* 0x000fe40000000000 */
[----:B------:R-:W-:Y:S02]  /*0420*/  IMAD.IADD R5, R5, 0x1, -R0 ;  /* 0x0000000105057824 */ /* 0x000fe400078e0a00 */
[----:B------:R-:W-:Y:S02]  /*0430*/  IMAD R4, R4, R7, RZ ;  /* 0x0000000704047224 */ /* 0x000fe400078e02ff */
[----:B------:R-:W-:Y:S02]  /*0440*/  VIADD R2, R2, 0xffffffff ;  /* 0xffffffff02027836 */ /* 0x000fe40000000000 */
[----:B------:R-:W-:Y:S01]  /*0450*/  VIADD R3, R3, 0x1 ;  /* 0x0000000103037836 */ /* 0x000fe20000000000 */
[----:B------:R-:W-:-:S04]  /*0460*/  LEA.HI R4, R4, R4, RZ, 0x1 ;  /* 0x0000000404047211 */ /* 0x000fc800078f08ff */
[----:B------:R-:W-:-:S04]  /*0470*/  SHF.R.S32.HI R0, RZ, 0x1, R4 ;  /* 0x00000001ff007819 */ /* 0x000fc80000011404 */
[----:B------:R-:W-:-:S13]  /*0480*/  ISETP.GE.AND P0, PT, R5, R0, PT ;  /* 0x000000000500720c */ /* 0x000fda0003f06270 */
[----:B------:R-:W-:Y:S05]  /*0490*/  @P0 BRA `(.L_x_4) ;  /* 0xfffffffc00d80947 */ /* 0x000fea000383ffff */
[----:B------:R-:W-:Y:S05]  /*04a0*/  BSYNC.RECONVERGENT B2 ;  /* 0x0000000000027941 */ /* 0x000fea0003800200 */
.L_x_3:
[----:B------:R-:W-:Y:S05]  /*04b0*/  BSYNC.RECONVERGENT B1 ;  /* 0x0000000000017941 */ /* 0x000fea0003800200 */
.L_x_2:
[----:B0-----:R-:W-:Y:S01]  /*04c0*/  VIADD R2, R2, 0xfffffffe ;  /* 0xfffffffe02027836 */ /* 0x001fe20000000000 */
[----:B------:R-:W-:Y:S01]  /*04d0*/  BSSY.RECONVERGENT B1, `(.L_x_5) ;  /* 0x0000009000017945 */ /* 0x000fe20003800200 */
[----:B------:R-:W-:-:S03]  /*04e0*/  VIADD R4, R3, 0x1 ;  /* 0x0000000103047836 */ /* 0x000fc60000000000 */
[----:B------:R-:W-:-:S13]  /*04f0*/  ISETP.GE.AND P0, PT, R5, R2, PT ;  /* 0x000000020500720c */ /* 0x000fda0003f06270 */
[----:B------:R-:W-:Y:S05]  /*0500*/  @!P0 BRA `(.L_x_6) ;  /* 0x0000000000148947 */ /* 0x000fea0003800000 */
.L_x_7:
[----:B------:R-:W-:Y:S02]  /*0510*/  IMAD.IADD R5, R5, 0x1, -R2 ;  /* 0x0000000105057824 */ /* 0x000fe400078e0a02 */
[----:B------:R-:W-:Y:S02]  /*0520*/  VIADD R2, R2, 0xffffffff ;  /* 0xffffffff02027836 */ /* 0x000fe40000000000 */
[----:B------:R-:W-:-:S03]  /*0530*/  VIADD R4, R4, 0x1 ;  /* 0x0000000104047836 */ /* 0x000fc60000000000 */
[----:B------:R-:W-:-:S13]  /*0540*/  ISETP.GE.AND P0, PT, R5, R2, PT ;  /* 0x000000020500720c */ /* 0x000fda0003f06270 */
[----:B------:R-:W-:Y:S05]  /*0550*/  @P0 BRA `(.L_x_7) ;  /* 0xfffffffc00ec0947 */ /* 0x000fea000383ffff */
.L_x_6:
[----:B------:R-:W-:Y:S05]  /*0560*/  BSYNC.RECONVERGENT B1 ;  /* 0x0000000000017941 */ /* 0x000fea0003800200 */
.L_x_5:
[----:B------:R-:W-:-:S04]  /*0570*/  IADD3 R0, PT, PT, R4, 0x1, R5 ;  /* 0x0000000104007810 */ /* 0x000fc80007ffe005 */
[----:B------:R-:W-:-:S04]  /*0580*/  VIMNMX3 R2, R3, R4, R0, !PT ;  /* 0x000000040302720f */ /* 0x000fc80007800100 */
[----:B------:R-:W-:-:S13]  /*0590*/  ISETP.GE.AND P0, PT, R2, UR17, PT ;  /* 0x0000001102007c0c */ /* 0x000fda000bf06270 */
[----:B------:R-:W-:Y:S05]  /*05a0*/  @P0 EXIT ;  /* 0x000000000000094d */ /* 0x000fea0003800000 */
[----:B------:R-:W0:Y:S02]  /*05b0*/  LDCU.64 UR20, c[0x0][0x3a0] ;  /* 0x00007400ff1477ac */ /* 0x000e240008000a00 */
[----:B0-----:R-:W-:Y:S02]  /*05c0*/  IMAD.U32 R6, RZ, RZ, UR20 ;  /* 0x00000014ff067e24 */ /* 0x001fe4000f8e00ff */
[----:B------:R-:W-:Y:S02]  /*05d0*/  IMAD.U32 R7, RZ, RZ, UR21 ;  /* 0x00000015ff077e24 */ /* 0x000fe4000f8e00ff */
[----:B------:R-:W-:-:S04]  /*05e0*/  IMAD.WIDE.U32 R2, R3, 0x4, R6 ;  /* 0x0000000403027825 */ /* 0x000fc800078e0006 */
[----:B------:R-:W-:Y:S01]  /*05f0*/  IMAD.WIDE.U32 R4, R4, 0x4, R6 ;  /* 0x0000000404047825 */ /* 0x000fe200078e0006 */
[----:B------:R0:W5:Y:S04]  /*0600*/  LDG.E R23, desc[UR10][R2.64] ;  /* 0x0000000a02177981 */ /* 0x000168000c1e1900 */
[----:B------:R0:W5:Y:S01]  /*0610*/  LDG.E R21, desc[UR10][R4.64] ;  /* 0x0000000a04157981 */ /* 0x000162000c1e1900 */
[----:B------:R-:W-:Y:S05]  /*0620*/  BRA `(.L_x_8) ;  /* 0x0000000400a87947 */ /* 0x000fea0003800000 */
.L_x_1:
[----:B------:R-:W-:Y:S01]  /*0630*/  IMAD.U32 R3, RZ, RZ, UR9 ;  /* 0x00000009ff037e24 */ /* 0x000fe2000f8e00ff */
[----:B------:R-:W-:-:S04]  /*0640*/  ISETP.LT.U32.AND P0, PT, R25, UR4, PT ;  /* 0x0000000419007c0c */ /* 0x000fc8000bf01070 */
[----:B------:R-:W-:-:S13]  /*0650*/  ISETP.GT.AND.EX P0, PT, R3, R2, PT, P0 ;  /* 0x000000020300720c */ /* 0x000fda0003f04300 */
[----:B------:R-:W-:Y:S05]  /*0660*/  @!P0 BRA `(.L_x_9) ;  /* 0x0000000000e48947 */ /* 0x000fea0003800000 */
[----:B------:R-:W-:Y:S01]  /*0670*/  IMAD R2, R0, UR17, RZ ;  /* 0x0000001100027c24 */ /* 0x000fe2000f8e02ff */
[----:B------:R-:W-:Y:S01]  /*0680*/  BSSY.RECONVERGENT B1, `(.L_x_10) ;  /* 0x0000029000017945 */ /* 0x000fe20003800200 */
[----:B------:R-:W-:-:S03]  /*0690*/  VIADD R4, R25, -UR6 ;  /* 0x8000000619047c36 */ /* 0x000fc60008000000 */
[----:B------:R-:W-:Y:S02]  /*06a0*/  LEA.HI R2, R2, R2, RZ, 0x1 ;  /* 0x0000000202027211 */ /* 0x000fe400078f08ff */
[----:B------:R-:W-:Y:S02]  /*06b0*/  IABS R8, R4 ;  /* 0x0000000400087213 */ /* 0x000fe40000000000 */
[----:B------:R-:W-:-:S04]  /*06c0*/  SHF.R.S32.HI R11, RZ, 0x1, R2 ;  /* 0x00000001ff0b7819 */ /* 0x000fc80000011402 */
[-C--:B------:R-:W-:Y:S02]  /*06d0*/  IABS R7, R11.reuse ;  /* 0x0000000b00077213 */ /* 0x080fe40000000000 */
[----:B------:R-:W-:Y:S02]  /*06e0*/  IABS R10, R11 ;  /* 0x0000000b000a7213 */ /* 0x000fe40000000000 */
[----:B------:R-:W0:Y:S08]  /*06f0*/  I2F.RP R5, R7 ;  /* 0x0000000700057306 */ /* 0x000e300000209400 */
[----:B0-----:R-:W0:Y:S02]  /*0700*/  MUFU.RCP R5, R5 ;  /* 0x0000000500057308 */ /* 0x001e240000001000 */
[----:B0-----:R-:W-:-:S06]  /*0710*/  VIADD R2, R5, 0xffffffe ;  /* 0x0ffffffe05027836 */ /* 0x001fcc0000000000 */
[----:B------:R0:W1:Y:S02]  /*0720*/  F2I.FTZ.U32.TRUNC.NTZ R3, R2 ;  /* 0x0000000200037305 */ /* 0x000064000021f000 */
[----:B0-----:R-:W-:Y:S01]  /*0730*/  IMAD.MOV.U32 R2, RZ, RZ, RZ ;  /* 0x000000ffff027224 */ /* 0x001fe200078e00ff */
[----:B-1----:R-:W-:-:S05]  /*0740*/  IADD3 R6, PT, PT, RZ, -R3, RZ ;  /* 0x80000003ff067210 */ /* 0x002fca0007ffe0ff */
[----:B------:R-:W-:Y:S02]  /*0750*/  IMAD R9, R6, R7, RZ ;  /* 0x0000000706097224 */ /* 0x000fe400078e02ff */
[----:B------:R-:W-:Y:S02]  /*0760*/  IMAD.MOV.U32 R6, RZ, RZ, R8 ;  /* 0x000000ffff067224 */ /* 0x000fe400078e0008 */
[----:B------:R-:W-:-:S04]  /*0770*/  IMAD.HI.U32 R3, R3, R9, R2 ;  /* 0x0000000903037227 */ /* 0x000fc800078e0002 */
[----:B------:R-:W-:Y:S02]  /*0780*/  IMAD.MOV R2, RZ, RZ, -R10 ;  /* 0x000000ffff027224 */ /* 0x000fe400078e0a0a */
[----:B------:R-:W-:-:S04]  /*0790*/  IMAD.HI.U32 R3, R3, R6, RZ ;  /* 0x0000000603037227 */ /* 0x000fc800078e00ff */
[----:B------:R-:W-:-:S05]  /*07a0*/  IMAD R2, R3, R2, R6 ;  /* 0x0000000203027224 */ /* 0x000fca00078e0206 */
[----:B------:R-:W-:-:S13]  /*07b0*/  ISETP.GT.U32.AND P1, PT, R7, R2, PT ;  /* 0x000000020700720c */ /* 0x000fda0003f24070 */
[----:B------:R-:W-:Y:S02]  /*07c0*/  @!P1 IMAD.IADD R2, R2, 0x1, -R7 ;  /* 0x0000000102029824 */ /* 0x000fe400078e0a07 */
[----:B------:R-:W-:Y:S01]  /*07d0*/  @!P1 VIADD R3, R3, 0x1 ;  /* 0x0000000103039836 */ /* 0x000fe20000000000 */
[----:B------:R-:W-:Y:S02]  /*07e0*/  ISETP.NE.AND P1, PT, R11, RZ, PT ;  /* 0x000000ff0b00720c */ /* 0x000fe40003f25270 */
[----:B------:R-:W-:Y:S02]  /*07f0*/  ISETP.GE.U32.AND P0, PT, R2, R7, PT ;  /* 0x000000070200720c */ /* 0x000fe40003f06070 */
[----:B------:R-:W-:-:S04]  /*0800*/  LOP3.LUT R2, R4, R11, RZ, 0x3c, !PT ;  /* 0x0000000b04027212 */ /* 0x000fc800078e3cff */
[----:B------:R-:W-:Y:S01]  /*0810*/  ISETP.GE.AND P2, PT, R2, RZ, PT ;  /* 0x000000ff0200720c */ /* 0x000fe20003f46270 */
[----:B------:R-:W-:-:S06]  /*0820*/  IMAD.MOV.U32 R2, RZ, RZ, RZ ;  /* 0x000000ffff027224 */ /* 0x000fcc00078e00ff */
[----:B------:R-:W-:-:S04]  /*0830*/  @P0 VIADD R3, R3, 0x1 ;  /* 0x0000000103030836 */ /* 0x000fc80000000000 */
[----:B------:R-:W-:-:S04]  /*0840*/  IMAD.MOV.U32 R8, RZ, RZ, R3 ;  /* 0x000000ffff087224 */ /* 0x000fc800078e0003 */
[----:B------:R-:W-:Y:S01]  /*0850*/  @!P2 IMAD.MOV R8, RZ, RZ, -R8 ;  /* 0x000000ffff08a224 */ /* 0x000fe200078e0a08 */
[----:B------:R-:W-:-:S05]  /*0860*/  @!P1 LOP3.LUT R8, RZ, R11, RZ, 0x33, !PT ;  /* 0x0000000bff089212 */ /* 0x000fca00078e33ff */
[----:B------:R-:W-:-:S04]  /*0870*/  IMAD.MOV R3, RZ, RZ, -R8 ;  /* 0x000000ffff037224 */ /* 0x000fc800078e0a08 */
[----:B------:R-:W-:-:S05]  /*0880*/  IMAD R3, R11, R3, R4 ;  /* 0x000000030b037224 */ /* 0x000fca00078e0204 */
[----:B------:R-:W-:-:S13]  /*0890*/  ISETP.GE.AND P0, PT, R3, R0, PT ;  /* 0x000000000300720c */ /* 0x000fda0003f06270 */
[----:B------:R-:W-:Y:S05]  /*08a0*/  @!P0 BRA `(.L_x_11) ;  /* 0x0000000000188947 */ /* 0x000fea0003800000 */
[----:B------:R-:W-:-:S07]  /*08b0*/  IMAD.MOV.U32 R2, RZ, RZ, RZ ;  /* 0x000000ffff027224 */ /* 0x000fce00078e00ff */
.L_x_12:
[----:B------:R-:W-:Y:S02]  /*08c0*/  IMAD.IADD R3, R3, 0x1, -R0 ;  /* 0x0000000103037824 */ /* 0x000fe400078e0a00 */
[----:B------:R-:W-:Y:S02]  /*08d0*/  VIADD R0, R0, 0xffffffff ;  /* 0xffffffff00007836 */ /* 0x000fe40000000000 */
[----:B------:R-:W-:-:S03]  /*08e0*/  VIADD R2, R2, 0x1 ;  /* 0x0000000102027836 */ /* 0x000fc60000000000 */
[----:B------:R-:W-:-:S13]  /*08f0*/  ISETP.GE.AND P0, PT, R3, R0, PT ;  /* 0x000000000300720c */ /* 0x000fda0003f06270 */
[----:B------:R-:W-:Y:S05]  /*0900*/  @P0 BRA `(.L_x_12) ;  /* 0xfffffffc00ec0947 */ /* 0x000fea000383ffff */
.L_x_11:
[----:B------:R-:W-:Y:S05]  /*0910*/  BSYNC.RECONVERGENT B1 ;  /* 0x0000000000017941 */ /* 0x000fea0003800200 */
.L_x_10:
[----:B------:R-:W-:Y:S02]  /*0920*/  IADD3 R5, PT, PT, R2, 0x1, R3 ;  /* 0x0000000102057810 */ /* 0x000fe40007ffe003 */
[----:B------:R-:W-:Y:S02]  /*0930*/  ISETP.GE.AND P0, PT, R8, UR16, PT ;  /* 0x0000001008007c0c */ /* 0x000fe4000bf06270 */
[----:B------:R-:W-:-:S04]  /*0940*/  VIMNMX R0, PT, PT, R5, R2, !PT ;  /* 0x0000000205007248 */ /* 0x000fc80007fe0100 */
[----:B------:R-:W-:-:S13]  /*0950*/  ISETP.GE.OR P0, PT, R0, UR17, P0 ;  /* 0x0000001100007c0c */ /* 0x000fda0008706670 */
[----:B------:R-:W-:Y:S05]  /*0960*/  @P0 EXIT ;  /* 0x000000000000094d */ /* 0x000fea0003800000 */
[----:B------:R-:W0:Y:S02]  /*0970*/  LDCU.64 UR20, c[0x0][0x3a0] ;  /* 0x00007400ff1477ac */ /* 0x000e240008000a00 */
[----:B0-----:R-:W-:Y:S02]  /*0980*/  IMAD.U32 R6, RZ, RZ, UR20 ;  /* 0x00000014ff067e24 */ /* 0x001fe4000f8e00ff */
[----:B------:R-:W-:Y:S02]  /*0990*/  IMAD.U32 R7, RZ, RZ, UR21 ;  /* 0x00000015ff077e24 */ /* 0x000fe4000f8e00ff */
[----:B------:R-:W-:-:S04]  /*09a0*/  IMAD.WIDE.U32 R2, R2, 0x4, R6 ;  /* 0x0000000402027825 */ /* 0x000fc800078e0006 */
[----:B------:R-:W-:Y:S01]  /*09b0*/  IMAD.WIDE R4, R5, 0x4, R6 ;  /* 0x0000000405047825 */ /* 0x000fe200078e0206 */
[----:B------:R2:W5:Y:S04]  /*09c0*/  LDG.E R23, desc[UR10][R2.64] ;  /* 0x0000000a02177981 */ /* 0x000568000c1e1900 */
[----:B------:R2:W5:Y:S01]  /*09d0*/  LDG.E R21, desc[UR10][R4.64] ;  /* 0x0000000a04157981 */ /* 0x000562000c1e1900 */
[----:B------:R-:W-:Y:S01]  /*09e0*/  VIADD R0, R8, UR17 ;  /* 0x0000001108007c36 */ /* 0x000fe20008000000 */
[----:B------:R-:W-:Y:S06]  /*09f0*/  BRA `(.L_x_8) ;  /* 0x0000000000b47947 */ /* 0x000fec0003800000 */
.L_x_9:
[----:B------:R-:W-:Y:S01]  /*0a00*/  ULOP3.LUT UR8, URZ, UR17, URZ, 0x33, !UPT ;  /* 0x00000011ff087292 */ /* 0x000fe2000f8e33ff */
[----:B------:R-:W-:-:S03]  /*0a10*/  VIADD R0, R25, -UR4 ;  /* 0x8000000419007c36 */ /* 0x000fc60008000000 */
[----:B------:R-:W-:Y:S02]  /*0a20*/  UIADD3 UR8, UPT, UPT, UR8, UR18, URZ ;  /* 0x0000001208087290 */ /* 0x000fe4000fffe0ff */
[----:B------:R-:W-:-:S04]  /*0a30*/  IABS R9, R0 ;  /* 0x0000000000097213 */ /* 0x000fc80000000000 */
[----:B------:R-:W-:-:S05]  /*0a40*/  IMAD.U32 R6, RZ, RZ, UR8 ;  /* 0x00000008ff067e24 */ /* 0x000fca000f8e00ff */
[----:B------:R-:W-:-:S04]  /*0a50*/  IABS R5, R6 ;  /* 0x0000000600057213 */ /* 0x000fc80000000000 */
[----:B------:R-:W0:Y:S08]  /*0a60*/  I2F.RP R4, R5 ;  /* 0x0000000500047306 */ /* 0x000e300000209400 */
[----:B0-----:R-:W0:Y:S02]  /*0a70*/  MUFU.RCP R4, R4 ;  /* 0x0000000400047308 */ /* 0x001e240000001000 */
[----:B0-----:R-:W-:-:S06]  /*0a80*/  IADD3 R2, PT, PT, R4, 0xffffffe, RZ ;  /* 0x0ffffffe04027810 */ /* 0x001fcc0007ffe0ff */
[----:B------:R0:W1:Y:S02]  /*0a90*/  F2I.FTZ.U32.TRUNC.NTZ R3, R2 ;  /* 0x0000000200037305 */ /* 0x000064000021f000 */
[----:B0-----:R-:W-:Y:S02]  /*0aa0*/  IMAD.MOV.U32 R2, RZ, RZ, RZ ;  /* 0x000000ffff027224 */ /* 0x001fe400078e00ff */
[----:B-1----:R-:W-:-:S04]  /*0ab0*/  IMAD.MOV R8, RZ, RZ, -R3 ;  /* 0x000000ffff087224 */ /* 0x002fc800078e0a03 */
[----:B------:R-:W-:Y:S01]  /*0ac0*/  IMAD R7, R8, R5, RZ ;  /* 0x0000000508077224 */ /* 0x000fe200078e02ff */
[----:B------:R-:W-:Y:S01]  /*0ad0*/  IABS R8, R6 ;  /* 0x0000000600087213 */ /* 0x000fe20000000000 */
        /* <DEDUP_REMOVED lines=8> */
[----:B------:R-:W-:Y:S02]  /*0b60*/  ISETP.NE.AND P1, PT, RZ, UR8, PT ;  /* 0x00000008ff007c0c */ /* 0x000fe4000bf25270 */
[----:B------:R-:W-:Y:S02]  /*0b70*/  ISETP.GE.U32.AND P0, PT, R2, R5, PT ;  /* 0x000000050200720c */ /* 0x000fe40003f06070 */
[----:B------:R-:W-:-:S04]  /*0b80*/  LOP3.LUT R2, R0, UR8, RZ, 0x3c, !PT ;  /* 0x0000000800027c12 */ /* 0x000fc8000f8e3cff */
[----:B------:R-:W-:-:S07]  /*0b90*/  ISETP.GE.AND P2, PT, R2, RZ, PT ;  /* 0x000000ff0200720c */ /* 0x000fce0003f46270 */
[----:B------:R-:W-:-:S04]  /*0ba0*/  @P0 VIADD R3, R3, 0x1 ;  /* 0x0000000103030836 */ /* 0x000fc80000000000 */
[----:B------:R-:W-:-:S04]  /*0bb0*/  IMAD.MOV.U32 R5, RZ, RZ, R3 ;  /* 0x000000ffff057224 */ /* 0x000fc800078e0003 */
[----:B------:R-:W-:Y:S01]  /*0bc0*/  @!P2 IMAD.MOV R5, RZ, RZ, -R5 ;  /* 0x000000ffff05a224 */ /* 0x000fe200078e0a05 */
[----:B------:R-:W-:-:S05]  /*0bd0*/  @!P1 LOP3.LUT R5, RZ, UR8, RZ, 0x33, !PT ;  /* 0x00000008ff059c12 */ /* 0x000fca000f8e33ff */
[----:B------:R-:W-:-:S04]  /*0be0*/  IMAD.MOV R3, RZ, RZ, -R5 ;  /* 0x000000ffff037224 */ /* 0x000fc800078e0a05 */
[----:B------:R-:W-:-:S04]  /*0bf0*/  IMAD R3, R3, UR8, R0 ;  /* 0x0000000803037c24 */ /* 0x000fc8000f8e0200 */
[----:B------:R-:W-:-:S05]  /*0c00*/  VIADD R0, R3, 0x1 ;  /* 0x0000000103007836 */ /* 0x000fca0000000000 */
[----:B------:R-:W-:-:S04]  /*0c10*/  ISETP.GE.AND P0, PT, R0, UR16, PT ;  /* 0x0000001000007c0c */ /* 0x000fc8000bf06270 */
[----:B------:R-:W-:-:S13]  /*0c20*/  ISETP.GE.OR P0, PT, R5, UR17, P0 ;  /* 0x0000001105007c0c */ /* 0x000fda0008706670 */
[----:B------:R-:W-:Y:S05]  /*0c30*/  @P0 EXIT ;  /* 0x000000000000094d */ /* 0x000fea0003800000 */
[----:B------:R-:W0:Y:S01]  /*0c40*/  LDCU.64 UR20, c[0x0][0x3a0] ;  /* 0x00007400ff1477ac */ /* 0x000e220008000a00 */
[----:B------:R-:W-:Y:S02]  /*0c50*/  VIADD R9, R3, UR17 ;  /* 0x0000001103097c36 */ /* 0x000fe40008000000 */
[----:B0-----:R-:W-:Y:S02]  /*0c60*/  IMAD.U32 R6, RZ, RZ, UR20 ;  /* 0x00000014ff067e24 */ /* 0x001fe4000f8e00ff */
[----:B------:R-:W-:Y:S02]  /*0c70*/  IMAD.U32 R7, RZ, RZ, UR21 ;  /* 0x00000015ff077e24 */ /* 0x000fe4000f8e00ff */
[----:B------:R-:W-:-:S04]  /*0c80*/  IMAD.WIDE R2, R5, 0x4, R6 ;  /* 0x0000000405027825 */ /* 0x000fc800078e0206 */
[C---:B------:R-:W-:Y:S01]  /*0c90*/  IMAD.WIDE R4, R9.reuse, 0x4, R6 ;  /* 0x0000000409047825 */ /* 0x040fe200078e0206 */
[----:B------:R1:W5:Y:S04]  /*0ca0*/  LDG.E R23, desc[UR10][R2.64] ;  /* 0x0000000a02177981 */ /* 0x000368000c1e1900 */
[----:B------:R1:W5:Y:S01]  /*0cb0*/  LDG.E R21, desc[UR10][R4.64] ;  /* 0x0000000a04157981 */ /* 0x000362000c1e1900 */
[----:B------:R-:W-:-:S07]  /*0cc0*/  VIADD R0, R9, 0x1 ;  /* 0x0000000109007836 */ /* 0x000fce0000000000 */
.L_x_8:
[----:B------:R-:W-:Y:S05]  /*0cd0*/  BSYNC.RECONVERGENT B0 ;  /* 0x0000000000007941 */ /* 0x000fea0003800200 */
.L_x_0:
[----:B012---:R-:W-:-:S05]  /*0ce0*/  IMAD.WIDE R2, R0, 0x4, R6 ;  /* 0x0000000400027825 */ /* 0x007fca00078e0206 */
[----:B------:R-:W2:Y:S01]  /*0cf0*/  LDG.E R5, desc[UR10][R2.64] ;  /* 0x0000000a02057981 */ /* 0x000ea2000c1e1900 */
[----:B-----5:R-:W-:Y:S02]  /*0d00*/  ISETP.GT.AND P0, PT, R23, UR18, PT ;  /* 0x0000001217007c0c */ /* 0x020fe4000bf04270 */
[----:B------:R-:W-:Y:S02]  /*0d10*/  ISETP.GT.AND P1, PT, R21, UR18, PT ;  /* 0x0000001215007c0c */ /* 0x000fe4000bf24270 */
[----:B------:R-:W-:Y:S02]  /*0d20*/  ISETP.LT.OR P0, PT, R23, 0x1, P0 ;  /* 0x000000011700780c */ /* 0x000fe40000701670 */
[----:B------:R-:W-:Y:S02]  /*0d30*/  ISETP.LT.OR P1, PT, R21, 0x1, P1 ;  /* 0x000000011500780c */ /* 0x000fe40000f21670 */
[----:B--2---:R-:W-:-:S04]  /*0d40*/  ISETP.GT.AND P2, PT, R5, UR18, PT ;  /* 0x0000001205007c0c */ /* 0x004fc8000bf44270 */
[----:B------:R-:W-:-:S04]  /*0d50*/  ISETP.LT.OR P2, PT, R5, 0x1, P2 ;  /* 0x000000010500780c */ /* 0x000fc80001741670 */
[----:B------:R-:W-:-:S13]  /*0d60*/  PLOP3.LUT P0, PT, P2, P0, P1, 0xfe, 0x0 ;  /* 0x000000000000781c */ /* 0x000fda0001701f16 */
[----:B------:R-:W-:Y:S05]  /*0d70*/  @P0 EXIT ;  /* 0x000000000000094d */ /* 0x000fea0003800000 */
[----:B------:R-:W0:Y:S08]  /*0d80*/  LDC.64 R12, c[0x0][0x390] ;  /* 0x0000e400ff0c7b82 */ /* 0x000e300000000a00 */
[----:B------:R-:W1:Y:S01]  /*0d90*/  LDC.64 R32, c[0x0][0x380] ;  /* 0x0000e000ff207b82 */ /* 0x000e620000000a00 */
[----:B------:R-:W-:Y:S01]  /*0da0*/  UIADD3 UR15, UPT, UPT, UR18, 0x1, URZ ;  /* 0x00000001120f7890 */ /* 0x000fe2000fffe0ff */
[----:B0-----:R-:W-:-:S04]  /*0db0*/  IMAD.WIDE.U32 R8, R23, 0x4, R12 ;  /* 0x0000000417087825 */ /* 0x001fc800078e000c */
[--C-:B------:R-:W-:Y:S01]  /*0dc0*/  IMAD.WIDE.U32 R10, R21, 0x4, R12.reuse ;  /* 0x00000004150a7825 */ /* 0x100fe200078e000c */
[----:B------:R-:W2:Y:S03]  /*0dd0*/  LDG.E R27, desc[UR10][R8.64] ;  /* 0x0000000a081b7981 */ /* 0x000ea6000c1e1900 */
[C---:B------:R-:W-:Y:S01]  /*0de0*/  IMAD.WIDE.U32 R12, R5.reuse, 0x4, R12 ;  /* 0x00000004050c7825 */ /* 0x040fe200078e000c */
[----:B------:R-:W3:Y:S04]  /*0df0*/  LDG.E R3, desc[UR10][R10.64] ;  /* 0x0000000a0a037981 */ /* 0x000ee8000c1e1900 */
[----:B------:R0:W4:Y:S01]  /*0e00*/  LDG.E R2, desc[UR10][R12.64] ;  /* 0x0000000a0c027981 */ /* 0x000122000c1e1900 */
[----:B------:R-:W-:-:S02]  /*0e10*/  IMAD R4, R5, UR15, RZ ;  /* 0x0000000f05047c24 */ /* 0x000fc4000f8e02ff */
[----:B------:R-:W-:Y:S02]  /*0e20*/  IMAD R0, R21, UR15, RZ ;  /* 0x0000000f15007c24 */ /* 0x000fe4000f8e02ff */
[C---:B------:R-:W-:Y:S01]  /*0e30*/  IMAD.IADD R39, R4.reuse, 0x1, R23 ;  /* 0x0000000104277824 */ /* 0x040fe200078e0217 */
[----:B------:R-:W-:Y:S01]  /*0e40*/  IADD3 R37, PT, PT, R4, R21, RZ ;  /* 0x0000001504257210 */ /* 0x000fe20007ffe0ff */
[----:B------:R-:W-:Y:S02]  /*0e50*/  IMAD.IADD R35, R5, 0x1, R0 ;  /* 0x0000000105237824 */ /* 0x000fe400078e0200 */
[----:B-1----:R-:W-:-:S04]  /*0e60*/  IMAD.WIDE R38, R39, 0x2, R32 ;  /* 0x0000000227267825 */ /* 0x002fc800078e0220 */
[--C-:B------:R-:W-:Y:S01]  /*0e70*/  IMAD.WIDE R34, R35, 0x2, R32.reuse ;  /* 0x0000000223227825 */ /* 0x100fe200078e0220 */
[----:B------:R-:W5:Y:S03]  /*0e80*/  LDG.E.U16 R11, desc[UR10][R38.64] ;  /* 0x0000000a260b7981 */ /* 0x000f66000c1e1500 */
[----:B------:R-:W-:Y:S01]  /*0e90*/  IMAD.WIDE R36, R37, 0x2, R32 ;  /* 0x0000000225247825 */ /* 0x000fe200078e0220 */
[----:B------:R-:W5:Y:S03]  /*0ea0*/  LDG.E.U16 R9, desc[UR10][R34.64] ;  /* 0x0000000a22097981 */ /* 0x000f66000c1e1500 */
[----:B------:R-:W-:Y:S01]  /*0eb0*/  IMAD R6, R23, UR15, RZ ;  /* 0x0000000f17067c24 */ /* 0x000fe2000f8e02ff */
[----:B------:R-:W5:Y:S03]  /*0ec0*/  LDG.E.U16 R10, desc[UR10][R36.64] ;  /* 0x0000000a240a7981 */ /* 0x000f66000c1e1500 */
[----:B------:R-:W-:-:S04]  /*0ed0*/  IMAD.IADD R15, R6, 0x1, R21 ;  /* 0x00000001060f7824 */ /* 0x000fc800078e0215 */
[----:B------:R-:W-:-:S05]  /*0ee0*/  IMAD.WIDE R14, R15, 0x2, R32 ;  /* 0x000000020f0e7825 */ /* 0x000fca00078e0220 */
[----:B------:R-:W5:Y:S01]  /*0ef0*/  LDG.E.U16 R7, desc[UR10][R14.64] ;  /* 0x0000000a0e077981 */ /* 0x000f62000c1e1500 */
[----:B0-----:R-:W-:Y:S02]  /*0f00*/  IMAD.IADD R13, R5, 0x1, R6 ;  /* 0x00000001050d7824 */ /* 0x001fe400078e0206 */
[----:B------:R-:W-:Y:S02]  /*0f10*/  IMAD.IADD R31, R0, 0x1, R23 ;  /* 0x00000001001f7824 */ /* 0x000fe400078e0217 */
[----:B------:R-:W-:-:S04]  /*0f20*/  IMAD.WIDE R12, R13, 0x2, R32 ;  /* 0x000000020d0c7825 */ /* 0x000fc800078e0220 */
[----:B------:R-:W-:Y:S02]  /*0f30*/  IMAD.WIDE R30, R31, 0x2, R32 ;  /* 0x000000021f1e7825 */ /* 0x000fe400078e0220 */
[----:B------:R-:W5:Y:S02]  /*0f40*/  LDG.E.U16 R12, desc[UR10][R12.64] ;  /* 0x0000000a0c0c7981 */ /* 0x000f64000c1e1500 */
[----:B------:R-:W-:Y:S02]  /*0f50*/  IMAD.U32 R4, RZ, RZ, UR18 ;  /* 0x00000012ff047e24 */ /* 0x000fe4000f8e00ff */
[----:B------:R0:W5:Y:S01]  /*0f60*/  LDG.E.U16 R8, desc[UR10][R30.64] ;  /* 0x0000000a1e087981 */ /* 0x000162000c1e1500 */
[----:B------:R-:W-:Y:S02]  /*0f70*/  VIADD R0, R23, UR18 ;  /* 0x0000001217007c36 */ /* 0x000fe40008000000 */
[----:B------:R-:W-:Y:S02]  /*0f80*/  IMAD R4, R4, 0x2, R23 ;  /* 0x0000000204047824 */ /* 0x000fe400078e0217 */
[----:B------:R-:W-:Y:S01]  /*0f90*/  IMAD.WIDE.U32 R32, R6, 0x2, R32 ;  /* 0x0000000206207825 */ /* 0x000fe200078e0020 */
[----:B------:R-:W-:-:S03]  /*0fa0*/  UIADD3 UR7, UPT, UPT, UR18, -0x1, URZ ;  /* 0xffffffff12077890 */ /* 0x000fc6000fffe0ff */
[----:B0-----:R-:W-:Y:S01]  /*0fb0*/  IMAD.MOV.U32 R30, RZ, RZ, RZ ;  /* 0x000000ffff1e7224 */ /* 0x001fe200078e00ff */
[----:B------:R-:W-:Y:S02]  /*0fc0*/  ULOP3.LUT UR8, UR18, 0x1, URZ, 0xc0, !UPT ;  /* 0x0000000112087892 */ /* 0x000fe4000f8ec0ff */
[----:B------:R-:W-:Y:S02]  /*0fd0*/  ULOP3.LUT UR9, UR18, 0x7ffffffe, URZ, 0xc0, !UPT ;  /* 0x7ffffffe12097892 */ /* 0x000fe4000f8ec0ff */
[----:B------:R-:W-:Y:S01]  /*0fe0*/  ULEA UR12, UR18, 0x2, 0x1 ;  /* 0x00000002120c7891 */ /* 0x000fe2000f8e08ff */
[----:B------:R-:W-:Y:S01]  /*0ff0*/  UMOV UR14, 0x1 ;  /* 0x00000001000e7882 */ /* 0x000fe20000000000 */
[--C-:B--2---:R-:W-:Y:S02]  /*1000*/  IMAD.MOV.U32 R15, RZ, RZ, R27.reuse ;  /* 0x000000ffff0f7224 */ /* 0x104fe400078e001b */
[----:B------:R-:W-:Y:S02]  /*1010*/  IMAD.MOV.U32 R17, RZ, RZ, R27 ;  /* 0x000000ffff117224 */ /* 0x000fe400078e001b */
[----:B---3--:R-:W-:-:S02]  /*1020*/  IMAD.MOV.U32 R28, RZ, RZ, R3 ;  /* 0x000000ffff1c7224 */ /* 0x008fc400078e0003 */
[----:B------:R-:W-:Y:S02]  /*1030*/  IMAD.MOV.U32 R26, RZ, RZ, R3 ;  /* 0x000000ffff1a7224 */ /* 0x000fe400078e0003 */
[--C-:B----4-:R-:W-:Y:S02]  /*1040*/  IMAD.MOV.U32 R14, RZ, RZ, R2.reuse ;  /* 0x000000ffff0e7224 */ /* 0x110fe400078e0002 */
[--C-:B------:R-:W-:Y:S02]  /*1050*/  IMAD.MOV.U32 R16, RZ, RZ, R2.reuse ;  /* 0x000000ffff107224 */ /* 0x100fe400078e0002 */
[----:B------:R-:W-:Y:S01]  /*1060*/  IMAD.MOV.U32 R29, RZ, RZ, R2 ;  /* 0x000000ffff1d7224 */ /* 0x000fe200078e0002 */
[----:B------:R-:W-:Y:S04]  /*1070*/  STL.64 [R1+0x18], R26 ;  /* 0x0000181a01007387 */ /* 0x000fe80000100a00 */
[----:B------:R-:W-:Y:S04]  /*1080*/  STL.64 [R1+0x28], R14 ;  /* 0x0000280e01007387 */ /* 0x000fe80000100a00 */
[----:B------:R-:W-:Y:S04]  /*1090*/  STL.64 [R1+0x30], R16 ;  /* 0x0000301001007387 */ /* 0x000fe80000100a00 */
[----:B------:R-:W-:Y:S04]  /*10a0*/  STL.64 [R1+0x38], R28 ;  /* 0x0000381c01007387 */ /* 0x000fe80000100a00 */
[----:B------:R-:W-:Y:S04]  /*10b0*/  STL [R1+0xc], R27 ;  /* 0x00000c1b01007387 */ /* 0x000fe80000100800 */
[----:B------:R-:W-:Y:S04]  /*10c0*/  STL.64 [R1+0x10], R2 ;  /* 0x0000100201007387 */ /* 0x000fe80000100a00 */
[----:B------:R-:W-:Y:S01]  /*10d0*/  STL.64 [R1+0x20], R2 ;  /* 0x0000200201007387 */ /* 0x000fe20000100a00 */
[----:B------:R-:W-:-:S02]  /*10e0*/  IMAD.MOV.U32 R19, RZ, RZ, R27 ;  /* 0x000000ffff137224 */ /* 0x000fc400078e001b */
[----:B------:R-:W-:Y:S02]  /*10f0*/  IMAD.MOV.U32 R18, RZ, RZ, R3 ;  /* 0x000000ffff127224 */ /* 0x000fe400078e0003 */
[----:B------:R-:W-:-:S03]  /*1100*/  IMAD R13, R27, UR15, RZ ;  /* 0x0000000f1b0d7c24 */ /* 0x000fc6000f8e02ff */
[----:B------:R0:W-:Y:S02]  /*1110*/  STL.64 [R1+0x40], R18 ;  /* 0x0000401201007387 */ /* 0x0001e40000100a00 */
[----:B0-----:R-:W-:-:S07]  /*1120*/  IMAD.MOV.U32 R19, RZ, RZ, RZ ;  /* 0x000000ffff137224 */ /* 0x001fce00078e00ff */
.L_x_46:
[----:B------:R-:W-:-:S09]  /*1130*/  UIMAD UR4, UR14, 0xc, UR13 ;  /* 0x0000000c0e0478a4 */ /* 0x000fd2000f8e020d */
[----:B-----5:R-:W5:Y:S04]  /*1140*/  LDL R14, [UR4] ;  /* 0x00000004ff0e7983 */ /* 0x020f680008100800 */
[----:B------:R-:W5:Y:S04]  /*1150*/  LDL R15, [UR4+0x4] ;  /* 0x00000404ff0f7983 */ /* 0x000f680008100800 */
[----:B------:R-:W5:Y:S01]  /*1160*/  LDL R16, [UR4+0x8] ;  /* 0x00000804ff107983 */ /* 0x000f620008100800 */
[----:B------:R-:W0:Y:S01]  /*1170*/  LDCU UR4, c[0x0][0x3a8] ;  /* 0x00007500ff0477ac */ /* 0x000e220008000800 */
[----:B------:R-:W-:Y:S01]  /*1180*/  IMAD.MOV.U32 R17, RZ, RZ, RZ ;  /* 0x000000ffff117224 */ /* 0x000fe200078e00ff */
[----:B0-----:R-:W-:-:S09]  /*1190*/  UISETP.GE.AND UP0, UPT, UR4, 0x1, UPT ;  /* 0x000000010400788c */ /* 0x001fd2000bf06270 */
[----:B------:R-:W-:Y:S05]  /*11a0*/  BRA.U !UP0, `(.L_x_13) ;  /* 0x0000002108c87547 */ /* 0x000fea000b800000 */
[----:B------:R-:W-:Y:S01]  /*11b0*/  UISETP.NE.AND UP1, UPT, UR7, URZ, UPT ;  /* 0x000000ff0700728c */ /* 0x000fe2000bf25270 */
[----:B-----5:R-:W-:Y:S01]  /*11c0*/  IMAD R29, R14, UR15, RZ ;  /* 0x0000000f0e1d7c24 */ /* 0x020fe2000f8e02ff */
[----:B------:R-:W-:Y:S01]  /*11d0*/  UMOV UR6, 0x1 ;  /* 0x0000000100067882 */ /* 0x000fe20000000000 */
[----:B------:R-:W-:-:S06]  /*11e0*/  IMAD.MOV.U32 R17, RZ, RZ, RZ ;  /* 0x000000ffff117224 */ /* 0x000fcc00078e00ff */
[----:B------:R-:W-:Y:S05]  /*11f0*/  BRA.U !UP1, `(.L_x_14) ;  /* 0x0000000d09647547 */ /* 0x000fea000b800000 */
[----:B------:R-:W0:Y:S01]  /*1200*/  LDCU.64 UR4, c[0x0][0x390] ;  /* 0x00007200ff0477ac */ /* 0x000e220008000a00 */
[----:B------:R-:W-:Y:S01]  /*1210*/  IMAD.MOV R17, RZ, RZ, -R23 ;  /* 0x000000ffff117224 */ /* 0x000fe200078e0a17 */
[C---:B------:R-:W-:Y:S01]  /*1220*/  ISETP.NE.AND P0, PT, R21.reuse, 0x1, PT ;  /* 0x000000011500780c */ /* 0x040fe20003f05270 */
[----:B------:R-:W-:Y:S01]  /*1230*/  BSSY.RECONVERGENT B0, `(.L_x_15) ;  /* 0x0000035000007945 */ /* 0x000fe20003800200 */
[----:B------:R-:W-:Y:S02]  /*1240*/  ISETP.NE.AND P1, PT, R21, 0x2, PT ;  /* 0x000000021500780c */ /* 0x000fe40003f25270 */
[----:B------:R-:W-:Y:S01]  /*1250*/  ISETP.EQ.OR P0, PT, R17, -0x1, !P0 ;  /* 0xffffffff1100780c */ /* 0x000fe20004702670 */
[----:B------:R-:W-:Y:S01]  /*1260*/  HFMA2 R17, -RZ, RZ, 0, 0 ;  /* 0x00000000ff117431 */ /* 0x000fe200000001ff */
[----:B------:R-:W-:Y:S02]  /*1270*/  ISETP.EQ.OR P1, PT, R23, 0x2, !P1 ;  /* 0x000000021700780c */ /* 0x000fe40004f22670 */
[----:B------:R-:W-:-:S02]  /*1280*/  ISETP.EQ.OR P0, PT, R5, 0x1, P0 ;  /* 0x000000010500780c */ /* 0x000fc40000702670 */
[----:B------:R-:W-:Y:S01]  /*1290*/  ISETP.EQ.OR P1, PT, R5, 0x2, P1 ;  /* 0x000000020500780c */ /* 0x000fe20000f22670 */
[----:B0-----:R-:W-:-:S04]  /*12a0*/  UIADD3 UR4, UP1, UPT, UR4, 0x8, URZ ;  /* 0x0000000804047890 */ /* 0x001fc8000ff3e0ff */
[----:B------:R-:W-:-:S06]  /*12b0*/  UIADD3.X UR5, UPT, UPT, URZ, UR5, URZ, UP1, !UPT ;  /* 0x00000005ff057290 */ /* 0x000fcc0008ffe4ff */
[----:B------:R-:W-:Y:S06]  /*12c0*/  @P0 BRA `(.L_x_16) ;  /* 0x0000000000ac0947 */ /* 0x000fec0003800000 */
[----:B------:R-:W0:Y:S01]  /*12d0*/  LDC.64 R34, c[0x0][0x380] ;  /* 0x0000e000ff227b82 */ /* 0x000e220000000a00 */
[----:B------:R-:W-:Y:S02]  /*12e0*/  VIADD R37, R6, 0x1 ;  /* 0x0000000106257836 */ /* 0x000fe40000000000 */
[----:B------:R-:W-:Y:S02]  /*12f0*/  VIADD R31, R0, 0x1 ;  /* 0x00000001001f7836 */ /* 0x000fe40000000000 */
[----:B0-----:R-:W-:-:S04]  /*1300*/  IMAD.WIDE.U32 R36, R37, 0x2, R34 ;  /* 0x0000000225247825 */ /* 0x001fc800078e0022 */
[----:B------:R-:W-:Y:S01]  /*1310*/  IMAD.WIDE.U32 R34, R31, 0x2, R34 ;  /* 0x000000021f227825 */ /* 0x000fe200078e0022 */
[----:B------:R-:W2:Y:S04]  /*1320*/  LDG.E.U16 R18, desc[UR10][R36.64] ;  /* 0x0000000a24127981 */ /* 0x000ea8000c1e1500 */
[----:B------:R-:W3:Y:S01]  /*1330*/  LDG.E.U16 R20, desc[UR10][R34.64] ;  /* 0x0000000a22147981 */ /* 0x000ee2000c1e1500 */
[----:B------:R-:W-:Y:S02]  /*1340*/  IMAD.U32 R42, RZ, RZ, UR4 ;  /* 0x00000004ff2a7e24 */ /* 0x000fe4000f8e00ff */
[----:B------:R-:W-:Y:S01]  /*1350*/  IMAD.U32 R43, RZ, RZ, UR5 ;  /* 0x00000005ff2b7e24 */ /* 0x000fe2000f8e00ff */
[----:B--2---:R-:W-:Y:S02]  /*1360*/  PRMT R22, R18, 0x9910, RZ ;  /* 0x0000991012167816 */ /* 0x004fe400000000ff */
[----:B---3--:R-:W-:-:S02]  /*1370*/  PRMT R24, R20, 0x9910, RZ ;  /* 0x0000991014187816 */ /* 0x008fc400000000ff */
[----:B------:R-:W-:Y:S02]  /*1380*/  ISETP.GE.AND P0, PT, R22, 0x1, PT ;  /* 0x000000011600780c */ /* 0x000fe40003f06270 */
[----:B------:R-:W-:-:S11]  /*1390*/  ISETP.GE.AND P2, PT, R24, 0x1, PT ;  /* 0x000000011800780c */ /* 0x000fd60003f46270 */
[----:B------:R-:W2:Y:S01]  /*13a0*/  @P0 LDG.E R22, desc[UR10][R42.64+-0x4] ;  /* 0xfffffc0a2a160981 */ /* 0x000ea2000c1e1900 */
[----:B------:R-:W0:Y:S03]  /*13b0*/  @P0 LDC.64 R38, c[0x0][0x388] ;  /* 0x0000e200ff260b82 */ /* 0x000e260000000a00 */
[----:B------:R-:W3:Y:S05]  /*13c0*/  @P2 LDG.E R45, desc[UR10][R42.64+-0x4] ;  /* 0xfffffc0a2a2d2981 */ /* 0x000eea000c1e1900 */
[----:B------:R-:W1:Y:S01]  /*13d0*/  @P2 LDC.64 R34, c[0x0][0x388] ;  /* 0x0000e200ff222b82 */ /* 0x000e620000000a00 */
[----:B--2---:R-:W-:-:S02]  /*13e0*/  @P0 IMAD.IADD R41, R29, 0x1, R22 ;  /* 0x000000011d290824 */ /* 0x004fc400078e0216 */
[----:B------:R-:W-:Y:S02]  /*13f0*/  @P0 IMAD.IADD R31, R13, 0x1, R22 ;  /* 0x000000010d1f0824 */ /* 0x000fe400078e0216 */
[C---:B---3--:R-:W-:Y:S02]  /*1400*/  @P2 IMAD R37, R45.reuse, UR15, R14 ;  /* 0x0000000f2d252c24 */ /* 0x048fe4000f8e020e */
[----:B------:R-:W-:Y:S02]  /*1410*/  @P2 IMAD R45, R45, UR15, R27 ;  /* 0x0000000f2d2d2c24 */ /* 0x000fe4000f8e021b */
[----:B0-----:R-:W-:-:S04]  /*1420*/  @P0 IMAD.WIDE R40, R41, 0x2, R38 ;  /* 0x0000000229280825 */ /* 0x001fc800078e0226 */
[----:B------:R-:W-:Y:S01]  /*1430*/  @P0 IMAD.WIDE R38, R31, 0x2, R38 ;  /* 0x000000021f260825 */ /* 0x000fe200078e0226 */
[----:B------:R-:W2:Y:S03]  /*1440*/  @P0 LDG.E.U16 R22, desc[UR10][R40.64] ;  /* 0x0000000a28160981 */ /* 0x000ea6000c1e1500 */
[--C-:B-1----:R-:W-:Y:S01]  /*1450*/  @P2 IMAD.WIDE R36, R37, 0x2, R34.reuse ;  /* 0x0000000225242825 */ /* 0x102fe200078e0222 */
[----:B------:R-:W3:Y:S03]  /*1460*/  @P0 LDG.E.U16 R24, desc[UR10][R38.64] ;  /* 0x0000000a26180981 */ /* 0x000ee6000c1e1500 */
[----:B------:R-:W-:Y:S01]  /*1470*/  @P2 IMAD.WIDE R34, R45, 0x2, R34 ;  /* 0x000000022d222825 */ /* 0x000fe200078e0222 */
[----:B------:R-:W4:Y:S04]  /*1480*/  @P2 LDG.E.U16 R26, desc[UR10][R36.64] ;  /* 0x0000000a241a2981 */ /* 0x000f28000c1e1500 */
[----:B------:R-:W5:Y:S01]  /*1490*/  @P2 LDG.E.U16 R28, desc[UR10][R34.64] ;  /* 0x0000000a221c2981 */ /* 0x000f62000c1e1500 */
[----:B--2---:R-:W-:-:S02]  /*14a0*/  @P0 VIMNMX.S16x2 R22, PT, PT, R18, R22, PT ;  /* 0x0000001612160248 */ /* 0x004fc40003fe0300 */
[----:B---3--:R-:W-:Y:S02]  /*14b0*/  @P0 VIMNMX.S16x2 R24, PT, PT, R18, R24, PT ;  /* 0x0000001812180248 */ /* 0x008fe40003fe0300 */
[----:B------:R-:W-:Y:S02]  /*14c0*/  @P0 PRMT R18, R22, 0x7610, R18 ;  /* 0x0000761016120816 */ /* 0x000fe40000000012 */
[C---:B----4-:R-:W-:Y:S02]  /*14d0*/  @P2 VIMNMX.S16x2 R26, PT, PT, R20.reuse, R26, PT ;  /* 0x0000001a141a2248 */ /* 0x050fe40003fe0300 */
[----:B-----5:R-:W-:Y:S02]  /*14e0*/  @P2 VIMNMX.S16x2 R28, PT, PT, R20, R28, PT ;  /* 0x0000001c141c2248 */ /* 0x020fe40003fe0300 */
[----:B------:R-:W-:Y:S02]  /*14f0*/  @P0 PRMT R20, R24, 0x7610, R20 ;  /* 0x0000761018140816 */ /* 0x000fe40000000014 */
[----:B------:R-:W-:-:S02]  /*1500*/  @P0 PRMT R18, R18, 0x9910, RZ ;  /* 0x0000991012120816 */ /* 0x000fc400000000ff */
[----:B------:R-:W-:Y:S02]  /*1510*/  @P0 PRMT R31, R20, 0x9910, RZ ;  /* 0x00009910141f0816 */ /* 0x000fe400000000ff */
[----:B------:R-:W-:Y:S02]  /*1520*/  @P2 PRMT R22, R26, 0x7610, R22 ;  /* 0x000076101a162816 */ /* 0x000fe40000000016 */
[----:B------:R-:W-:Y:S01]  /*1530*/  @P2 PRMT R24, R28, 0x7610, R24 ;  /* 0x000076101c182816 */ /* 0x000fe20000000018 */
[----:B------:R-:W-:Y:S01]  /*1540*/  @P0 IMAD.IADD R17, R18, 0x1, -R31 ;  /* 0x0000000112110824 */ /* 0x000fe200078e0a1f */
[----:B------:R-:W-:Y:S02]  /*1550*/  @P2 PRMT R20, R22, 0x9910, RZ ;  /* 0x0000991016142816 */ /* 0x000fe400000000ff */
[----:B------:R-:W-:-:S04]  /*1560*/  @P2 PRMT R22, R24, 0x9910, RZ ;  /* 0x0000991018162816 */ /* 0x000fc800000000ff */
[----:B------:R-:W-:-:S07]  /*1570*/  @P2 IADD3 R17, PT, PT, -R22, R17, R20 ;  /* 0x0000001116112210 */ /* 0x000fce0007ffe114 */
.L_x_16:
[----:B------:R-:W-:Y:S05]  /*1580*/  BSYNC.RECONVERGENT B0 ;  /* 0x0000000000007941 */ /* 0x000fea0003800200 */
.L_x_15:
[----:B------:R-:W-:Y:S04]  /*1590*/  BSSY.RECONVERGENT B0, `(.L_x_17) ;  /* 0x000002c000007945 */ /* 0x000fe80003800200 */
[----:B------:R-:W-:Y:S05]  /*15a0*/  @P1 BRA `(.L_x_18) ;  /* 0x0000000000a81947 */ /* 0x000fea0003800000 */
[----:B------:R-:W0:Y:S01]  /*15b0*/  LDC.64 R34, c[0x0][0x380] ;  /* 0x0000e000ff227b82 */ /* 0x000e220000000a00 */
[----:B------:R-:W-:Y:S01]  /*15c0*/  VIADD R31, R4, 0x2 ;  /* 0x00000002041f7836 */ /* 0x000fe20000000000 */
[----:B------:R-:W2:Y:S03]  /*15d0*/  LDG.E.U16 R18, desc[UR10][R32.64+0x4] ;  /* 0x0000040a20127981 */ /* 0x000ea6000c1e1500 */
[----:B0-----:R-:W-:-:S05]  /*15e0*/  IMAD.WIDE.U32 R34, R31, 0x2, R34 ;  /* 0x000000021f227825 */ /* 0x001fca00078e0022 */
[----:B------:R-:W3:Y:S01]  /*15f0*/  LDG.E.U16 R20, desc[UR10][R34.64] ;  /* 0x0000000a22147981 */ /* 0x000ee2000c1e1500 */
[----:B------:R-:W-:Y:S02]  /*1600*/  IMAD.U32 R36, RZ, RZ, UR4 ;  /* 0x00000004ff247e24 */ /* 0x000fe4000f8e00ff */
[----:B------:R-:W-:Y:S01]  /*1610*/  IMAD.U32 R37, RZ, RZ, UR5 ;  /* 0x00000005ff257e24 */ /* 0x000fe2000f8e00ff */
[----:B--2---:R-:W-:-:S04]  /*1620*/  PRMT R22, R18, 0x9910, RZ ;  /* 0x0000991012167816 */ /* 0x004fc800000000ff */
[----:B------:R-:W-:-:S13]  /*1630*/  ISETP.GE.AND P0, PT, R22, 0x1, PT ;  /* 0x000000011600780c */ /* 0x000fda0003f06270 */
[----:B------:R-:W0:Y:S01]  /*1640*/  @P0 LDC.64 R38, c[0x0][0x388] ;  /* 0x0000e200ff260b82 */ /* 0x000e220000000a00 */
[----:B---3--:R-:W-:-:S04]  /*1650*/  PRMT R22, R20, 0x9910, RZ ;  /* 0x0000991014167816 */ /* 0x008fc800000000ff */
[----:B------:R-:W-:Y:S02]  /*1660*/  ISETP.GE.AND P1, PT, R22, 0x1, PT ;  /* 0x000000011600780c */ /* 0x000fe40003f26270 */
[----:B------:R-:W2:Y:S11]  /*1670*/  @P0 LDG.E R22, desc[UR10][R36.64] ;  /* 0x0000000a24160981 */ /* 0x000eb6000c1e1900 */
[----:B------:R-:W3:Y:S01]  /*1680*/  @P1 LDG.E R43, desc[UR10][R36.64] ;  /* 0x0000000a242b1981 */ /* 0x000ee2000c1e1900 */
[----:B------:R-:W1:Y:S01]  /*1690*/  @P1 LDC.64 R34, c[0x0][0x388] ;  /* 0x0000e200ff221b82 */ /* 0x000e620000000a00 */
[----:B--2---:R-:W-:-:S02]  /*16a0*/  @P0 IMAD.IADD R41, R29, 0x1, R22 ;  /* 0x000000011d290824 */ /* 0x004fc400078e0216 */
[----:B------:R-:W-:Y:S02]  /*16b0*/  @P0 IMAD.IADD R31, R13, 0x1, R22 ;  /* 0x000000010d1f0824 */ /* 0x000fe400078e0216 */
[----:B0-----:R-:W-:-:S04]  /*16c0*/  @P0 IMAD.WIDE R40, R41, 0x2, R38 ;  /* 0x0000000229280825 */ /* 0x001fc800078e0226 */
[----:B------:R-:W-:Y:S01]  /*16d0*/  @P0 IMAD.WIDE R38, R31, 0x2, R38 ;  /* 0x000000021f260825 */ /* 0x000fe200078e0226 */
[----:B------:R-:W2:Y:S03]  /*16e0*/  @P0 LDG.E.U16 R22, desc[UR10][R40.64] ;  /* 0x0000000a28160981 */ /* 0x000ea6000c1e1500 */
[C---:B---3--:R-:W-:Y:S01]  /*16f0*/  @P1 IMAD R31, R43.reuse, UR15, R14 ;  /* 0x0000000f2b1f1c24 */ /* 0x048fe2000f8e020e */
[----:B------:R-:W3:Y:S01]  /*1700*/  @P0 LDG.E.U16 R24, desc[UR10][R38.64] ;  /* 0x0000000a26180981 */ /* 0x000ee2000c1e1500 */
[----:B------:R-:W-:Y:S02]  /*1710*/  @P1 IMAD R43, R43, UR15, R27 ;  /* 0x0000000f2b2b1c24 */ /* 0x000fe4000f8e021b */
[----:B-1----:R-:W-:-:S04]  /*1720*/  @P1 IMAD.WIDE R36, R31, 0x2, R34 ;  /* 0x000000021f241825 */ /* 0x002fc800078e0222 */
[----:B------:R-:W-:Y:S01]  /*1730*/  @P1 IMAD.WIDE R34, R43, 0x2, R34 ;  /* 0x000000022b221825 */ /* 0x000fe200078e0222 */
[----:B------:R-:W4:Y:S04]  /*1740*/  @P1 LDG.E.U16 R26, desc[UR10][R36.64] ;  /* 0x0000000a241a1981 */ /* 0x000f28000c1e1500 */
[----:B------:R-:W5:Y:S01]  /*1750*/  @P1 LDG.E.U16 R28, desc[UR10][R34.64] ;  /* 0x0000000a221c1981 */ /* 0x000f62000c1e1500 */
[C---:B--2---:R-:W-:Y:S02]  /*1760*/  @P0 VIMNMX.S16x2 R22, PT, PT, R18.reuse, R22, PT ;  /* 0x0000001612160248 */ /* 0x044fe40003fe0300 */
[----:B---3--:R-:W-:Y:S02]  /*1770*/  @P0 VIMNMX.S16x2 R24, PT, PT, R18, R24, PT ;  /* 0x0000001812180248 */ /* 0x008fe40003fe0300 */
[----:B------:R-:W-:-:S02]  /*1780*/  @P0 PRMT R18, R22, 0x7610, R18 ;  /* 0x0000761016120816 */ /* 0x000fc40000000012 */
[----:B------:R-:W-:Y:S02]  /*1790*/  @P0 PRMT R22, R24, 0x7610, R22 ;  /* 0x0000761018160816 */ /* 0x000fe40000000016 */
[C---:B----4-:R-:W-:Y:S02]  /*17a0*/  @P1 VIMNMX.S16x2 R26, PT, PT, R20.reuse, R26, PT ;  /* 0x0000001a141a1248 */ /* 0x050fe40003fe0300 */
[----:B-----5:R-:W-:Y:S02]  /*17b0*/  @P1 VIMNMX.S16x2 R24, PT, PT, R20, R28, PT ;  /* 0x0000001c14181248 */ /* 0x020fe40003fe0300 */
[----:B------:R-:W-:Y:S02]  /*17c0*/  @P0 PRMT R20, R22, 0x9910, RZ ;  /* 0x0000991016140816 */ /* 0x000fe400000000ff */
[----:B------:R-:W-:Y:S02]  /*17d0*/  @P1 PRMT R22, R26, 0x7610, R22 ;  /* 0x000076101a161816 */ /* 0x000fe40000000016 */
[----:B------:R-:W-:-:S02]  /*17e0*/  @P0 PRMT R18, R18, 0x9910, RZ ;  /* 0x0000991012120816 */ /* 0x000fc400000000ff */
[----:B------:R-:W-:Y:S02]  /*17f0*/  @P1 PRMT R22, R22, 0x9910, RZ ;  /* 0x0000991016161816 */ /* 0x000fe400000000ff */
[----:B------:R-:W-:Y:S02]  /*1800*/  @P1 PRMT R24, R24, 0x9910, RZ ;  /* 0x0000991018181816 */ /* 0x000fe400000000ff */
[----:B------:R-:W-:Y:S01]  /*1810*/  @P0 IADD3 R17, PT, PT, -R20, R17, R18 ;  /* 0x0000001114110210 */ /* 0x000fe20007ffe112 */
[----:B------:R-:W-:Y:S02]  /*1820*/  @P1 IMAD.MOV.U32 R18, RZ, RZ, R22 ;  /* 0x000000ffff121224 */ /* 0x000fe400078e0016 */
[----:B------:R-:W-:-:S05]  /*1830*/  @P1 IMAD.MOV.U32 R20, RZ, RZ, R24 ;  /* 0x000000ffff141224 */ /* 0x000fca00078e0018 */
[----:B------:R-:W-:-:S07]  /*1840*/  @P1 IADD3 R17, PT, PT, -R20, R17, R18 ;  /* 0x0000001114111210 */ /* 0x000fce0007ffe112 */
.L_x_18:
[----:B------:R-:W-:Y:S05]  /*1850*/  BSYNC.RECONVERGENT B0 ;  /* 0x0000000000007941 */ /* 0x000fea0003800200 */
.L_x_17:
[----:B------:R-:W-:Y:S01]  /*1860*/  UIADD3 UR4, UP1, UPT, UR4, 0x8, URZ ;  /* 0x0000000804047890 */ /* 0x000fe2000ff3e0ff */
[----:B------:R-:W-:Y:S01]  /*1870*/  IADD3 R36, P0, PT, R32, 0x8, RZ ;  /* 0x0000000820247810 */ /* 0x000fe20007f1e0ff */
[----:B------:R-:W-:Y:S02]  /*1880*/  UMOV UR6, 0x2 ;  /* 0x0000000200067882 */ /* 0x000fe40000000000 */
[----:B------:R-:W-:Y:S02]  /*1890*/  UIADD3.X UR5, UPT, UPT, URZ, UR5, URZ, UP1, !UPT ;  /* 0x00000005ff057290 */ /* 0x000fe40008ffe4ff */
[----:B------:R-:W-:Y:S01]  /*18a0*/  UISETP.NE.AND UP1, UPT, UR9, 0x2, UPT ;  /* 0x000000020900788c */ /* 0x000fe2000bf25270 */
[----:B------:R-:W-:-:S08]  /*18b0*/  IMAD.X R35, RZ, RZ, R33, P0 ;  /* 0x000000ffff237224 */ /* 0x000fd000000e0621 */
[----:B------:R-:W-:Y:S05]  /*18c0*/  BRA.U !UP1, `(.L_x_19) ;  /* 0x0000000509ac7547 */ /* 0x000fea000b800000 */
[----:B------:R-:W-:Y:S01]  /*18d0*/  VIADD R34, R4, UR12 ;  /* 0x0000000c04227c36 */ /* 0x000fe20008000000 */
[----:B------:R-:W-:Y:S01]  /*18e0*/  IADD3 R31, PT, PT, -R23, 0x2, RZ ;  /* 0x00000002171f7810 */ /* 0x000fe20007ffe1ff */
[----:B------:R-:W-:Y:S01]  /*18f0*/  VIADD R28, R0, UR12 ;  /* 0x0000000c001c7c36 */ /* 0x000fe20008000000 */
[----:B------:R-:W-:Y:S01]  /*1900*/  MOV R39, UR5 ;  /* 0x0000000500277c02 */ /* 0x000fe20008000f00 */
[----:B------:R-:W-:Y:S02]  /*1910*/  VIADD R26, R6, 0x2 ;  /* 0x00000002061a7836 */ /* 0x000fe40000000000 */
[----:B------:R-:W-:Y:S01]  /*1920*/  IMAD.U32 R38, RZ, RZ, UR4 ;  /* 0x00000004ff267e24 */ /* 0x000fe2000f8e00ff */
[----:B------:R-:W-:-:S06]  /*1930*/  UMOV UR4, 0x3 ;  /* 0x0000000300047882 */ /* 0x000fcc0000000000 */
.L_x_24:
[----:B------:R-:W-:Y:S01]  /*1940*/  ISETP.NE.AND P1, PT, R21, UR4, PT ;  /* 0x0000000415007c0c */ /* 0x000fe2000bf25270 */
[----:B------:R-:W-:Y:S01]  /*1950*/  UIADD3 UR5, UPT, UPT, UR4, 0x1, URZ ;  /* 0x0000000104057890 */ /* 0x000fe2000fffe0ff */
[----:B------:R-:W-:Y:S02]  /*1960*/  BSSY.RECONVERGENT B0, `(.L_x_20) ;  /* 0x000002e000007945 */ /* 0x000fe40003800200 */
[----:B------:R-:W-:-:S03]  /*1970*/  ISETP.EQ.OR P1, PT, R31, -0x1, !P1 ;  /* 0xffffffff1f00780c */ /* 0x000fc60004f22670 */
[----:B------:R-:W-:Y:S02]  /*1980*/  ISETP.NE.AND P0, PT, R21, UR5, PT ;  /* 0x0000000515007c0c */ /* 0x000fe4000bf05270 */
[----:B------:R-:W-:Y:S02]  /*1990*/  ISETP.EQ.OR P1, PT, R5, UR4, P1 ;  /* 0x0000000405007c0c */ /* 0x000fe40008f22670 */
[----:B------:R-:W-:-:S04]  /*19a0*/  ISETP.EQ.OR P0, PT, R23, UR5, !P0 ;  /* 0x0000000517007c0c */ /* 0x000fc8000c702670 */
[----:B------:R-:W-:-:S07]  /*19b0*/  ISETP.EQ.OR P0, PT, R5, UR5, P0 ;  /* 0x0000000505007c0c */ /* 0x000fce0008702670 */
[----:B------:R-:W-:Y:S06]  /*19c0*/  @P1 BRA `(.L_x_21) ;  /* 0x00000000009c1947 */ /* 0x000fec0003800000 */
[----:B------:R-:W0:Y:S01]  /*19d0*/  LDC.64 R40, c[0x0][0x380] ;  /* 0x0000e000ff287b82 */ /* 0x000e220000000a00 */
[----:B------:R-:W-:-:S04]  /*19e0*/  VIADD R43, R28, 0x1 ;  /* 0x000000011c2b7836 */ /* 0x000fc80000000000 */
[----:B0-----:R-:W-:-:S05]  /*19f0*/  IMAD.WIDE.U32 R42, R43, 0x2, R40 ;  /* 0x000000022b2a7825 */ /* 0x001fca00078e0028 */
[----:B------:R-:W2:Y:S01]  /*1a00*/  LDG.E.U16 R18, desc[UR10][R42.64] ;  /* 0x0000000a2a127981 */ /* 0x000ea2000c1e1500 */
[----:B------:R-:W-:-:S04]  /*1a10*/  VIADD R37, R26, 0x1 ;  /* 0x000000011a257836 */ /* 0x000fc80000000000 */
[----:B------:R-:W-:Y:S01]  /*1a20*/  IMAD.WIDE.U32 R40, R37, 0x2, R40 ;  /* 0x0000000225287825 */ /* 0x000fe200078e0028 */
[----:B--2---:R-:W-:-:S04]  /*1a30*/  PRMT R20, R18, 0x9910, RZ ;  /* 0x0000991012147816 */ /* 0x004fc800000000ff */
[----:B------:R-:W-:Y:S02]  /*1a40*/  ISETP.GE.AND P2, PT, R20, 0x1, PT ;  /* 0x000000011400780c */ /* 0x000fe40003f46270 */
[----:B------:R-:W2:Y:S11]  /*1a50*/  LDG.E.U16 R20, desc[UR10][R40.64] ;  /* 0x0000000a28147981 */ /* 0x000eb6000c1e1500 */
[----:B------:R-:W3:Y:S01]  /*1a60*/  @P2 LDG.E R37, desc[UR10][R38.64+-0x4] ;  /* 0xfffffc0a26252981 */ /* 0x000ee2000c1e1900 */
[----:B------:R-:W0:Y:S01]  /*1a70*/  @P2 LDC.64 R44, c[0x0][0x388] ;  /* 0x0000e200ff2c2b82 */ /* 0x000e220000000a00 */
[----:B--2---:R-:W-:-:S04]  /*1a80*/  PRMT R22, R20, 0x9910, RZ ;  /* 0x0000991014167816 */ /* 0x004fc800000000ff */
[----:B------:R-:W-:Y:S01]  /*1a90*/  ISETP.GE.AND P1, PT, R22, 0x1, PT ;  /* 0x000000011600780c */ /* 0x000fe20003f26270 */
[C---:B---3--:R-:W-:Y:S02]  /*1aa0*/  @P2 IMAD R43, R37.reuse, UR15, R14 ;  /* 0x0000000f252b2c24 */ /* 0x048fe4000f8e020e */
[----:B------:R-:W-:Y:S02]  /*1ab0*/  @P2 IMAD R37, R37, UR15, R27 ;  /* 0x0000000f25252c24 */ /* 0x000fe4000f8e021b */
[----:B0-----:R-:W-:-:S08]  /*1ac0*/  @P2 IMAD.WIDE R42, R43, 0x2, R44 ;  /* 0x000000022b2a2825 */ /* 0x001fd000078e022c */
[----:B------:R-:W0:Y:S01]  /*1ad0*/  @P1 LDC.64 R40, c[0x0][0x388] ;  /* 0x0000e200ff281b82 */ /* 0x000e220000000a00 */
[----:B------:R-:W-:Y:S01]  /*1ae0*/  @P2 IMAD.WIDE R44, R37, 0x2, R44 ;  /* 0x00000002252c2825 */ /* 0x000fe200078e022c */
[----:B------:R-:W2:Y:S04]  /*1af0*/  @P2 LDG.E.U16 R22, desc[UR10][R42.64] ;  /* 0x0000000a2a162981 */ /* 0x000ea8000c1e1500 */
[----:B------:R-:W3:Y:S04]  /*1b00*/  @P2 LDG.E.U16 R24, desc[UR10][R44.64] ;  /* 0x0000000a2c182981 */ /* 0x000ee8000c1e1500 */
[----:B------:R-:W4:Y:S01]  /*1b10*/  @P1 LDG.E R42, desc[UR10][R38.64+-0x4] ;  /* 0xfffffc0a262a1981 */ /* 0x000f22000c1e1900 */
[----:B--2---:R-:W-:-:S02]  /*1b20*/  @P2 VIMNMX.S16x2 R37, PT, PT, R18, R22, PT ;  /* 0x0000001612252248 */ /* 0x004fc40003fe0300 */
[----:B---3--:R-:W-:Y:S01]  /*1b30*/  @P2 VIMNMX.S16x2 R24, PT, PT, R18, R24, PT ;  /* 0x0000001812182248 */ /* 0x008fe20003fe0300 */
[--C-:B----4-:R-:W-:Y:S02]  /*1b40*/  @P1 IMAD.IADD R18, R29, 0x1, R42.reuse ;  /* 0x000000011d121824 */ /* 0x110fe400078e022a */
[----:B------:R-:W-:Y:S02]  /*1b50*/  @P1 IMAD.IADD R22, R13, 0x1, R42 ;  /* 0x000000010d161824 */ /* 0x000fe400078e022a */
[----:B0-----:R-:W-:-:S04]  /*1b60*/  @P1 IMAD.WIDE R42, R18, 0x2, R40 ;  /* 0x00000002122a1825 */ /* 0x001fc800078e0228 */
[----:B------:R-:W-:Y:S01]  /*1b70*/  @P1 IMAD.WIDE R40, R22, 0x2, R40 ;  /* 0x0000000216281825 */ /* 0x000fe200078e0228 */
[----:B------:R-:W2:Y:S04]  /*1b80*/  @P1 LDG.E.U16 R18, desc[UR10][R42.64] ;  /* 0x0000000a2a121981 */ /* 0x000ea8000c1e1500 */
[----:B------:R-:W3:Y:S01]  /*1b90*/  @P1 LDG.E.U16 R22, desc[UR10][R40.64] ;  /* 0x0000000a28161981 */ /* 0x000ee2000c1e1500 */
[C---:B--2---:R-:W-:Y:S02]  /*1ba0*/  @P1 VIMNMX.S16x2 R18, PT, PT, R20.reuse, R18, PT ;  /* 0x0000001214121248 */ /* 0x044fe40003fe0300 */
[----:B---3--:R-:W-:Y:S02]  /*1bb0*/  @P1 VIMNMX.S16x2 R20, PT, PT, R20, R22, PT ;  /* 0x0000001614141248 */ /* 0x008fe40003fe0300 */
[----:B------:R-:W-:-:S02]  /*1bc0*/  @P1 PRMT R22, R18, 0x9910, RZ ;  /* 0x0000991012161816 */ /* 0x000fc400000000ff */
[----:B------:R-:W-:Y:S02]  /*1bd0*/  @P1 PRMT R20, R20, 0x9910, RZ ;  /* 0x0000991014141816 */ /* 0x000fe400000000ff */
[----:B------:R-:W-:Y:S02]  /*1be0*/  @P2 PRMT R18, R37, 0x9910, RZ ;  /* 0x0000991025122816 */ /* 0x000fe400000000ff */
[----:B------:R-:W-:Y:S01]  /*1bf0*/  @P2 PRMT R37, R24, 0x9910, RZ ;  /* 0x0000991018252816 */ /* 0x000fe200000000ff */
[----:B------:R-:W-:-:S04]  /*1c00*/  @P1 IMAD.MOV.U32 R24, RZ, RZ, R20 ;  /* 0x000000ffff181224 */ /* 0x000fc800078e0014 */
[----:B------:R-:W-:Y:S01]  /*1c10*/  @P2 IMAD.MOV.U32 R20, RZ, RZ, R37 ;  /* 0x000000ffff142224 */ /* 0x000fe200078e0025 */
[----:B------:R-:W-:-:S04]  /*1c20*/  @P1 IADD3 R17, PT, PT, -R24, R17, R22 ;  /* 0x0000001118111210 */ /* 0x000fc80007ffe116 */
[----:B------:R-:W-:-:S07]  /*1c30*/  @P2 IADD3 R17, PT, PT, -R20, R17, R18 ;  /* 0x0000001114112210 */ /* 0x000fce0007ffe112 */
.L_x_21:
[----:B------:R-:W-:Y:S05]  /*1c40*/  BSYNC.RECONVERGENT B0 ;  /* 0x0000000000007941 */ /* 0x000fea0003800200 */
.L_x_20:
[----:B------:R-:W-:Y:S04]  /*1c50*/  BSSY.RECONVERGENT B0, `(.L_x_22) ;  /* 0x0000026000007945 */ /* 0x000fe80003800200 */
[----:B------:R-:W-:Y:S05]  /*1c60*/  @P0 BRA `(.L_x_23) ;  /* 0x0000000000900947 */ /* 0x000fea0003800000 */
[----:B------:R-:W-:Y:S01]  /*1c70*/  IMAD.MOV.U32 R37, RZ, RZ, R35 ;  /* 0x000000ffff257224 */ /* 0x000fe200078e0023 */
[----:B------:R-:W0:Y:S04]  /*1c80*/  LDC.64 R40, c[0x0][0x380] ;  /* 0x0000e000ff287b82 */ /* 0x000e280000000a00 */
[----:B------:R-:W2:Y:S02]  /*1c90*/  LDG.E.U16 R18, desc[UR10][R36.64] ;  /* 0x0000000a24127981 */ /* 0x000ea4000c1e1500 */
[----:B--2---:R-:W-:-:S04]  /*1ca0*/  PRMT R20, R18, 0x9910, RZ ;  /* 0x0000991012147816 */ /* 0x004fc800000000ff */
[----:B------:R-:W-:-:S13]  /*1cb0*/  ISETP.GE.AND P0, PT, R20, 0x1, PT ;  /* 0x000000011400780c */ /* 0x000fda0003f06270 */
[----:B------:R-:W2:Y:S01]  /*1cc0*/  @P0 LDG.E R20, desc[UR10][R38.64] ;  /* 0x0000000a26140981 */ /* 0x000ea2000c1e1900 */
[----:B------:R-:W1:Y:S01]  /*1cd0*/  @P0 LDC.64 R44, c[0x0][0x388] ;  /* 0x0000e200ff2c0b82 */ /* 0x000e620000000a00 */
[----:B------:R-:W-:-:S04]  /*1ce0*/  VIADD R37, R34, 0x2 ;  /* 0x0000000222257836 */ /* 0x000fc80000000000 */
[----:B0-----:R-:W-:-:S04]  /*1cf0*/  IMAD.WIDE.U32 R40, R37, 0x2, R40 ;  /* 0x0000000225287825 */ /* 0x001fc800078e0028 */
[--C-:B--2---:R-:W-:Y:S02]  /*1d00*/  @P0 IMAD.IADD R43, R29, 0x1, R20.reuse ;  /* 0x000000011d2b0824 */ /* 0x104fe400078e0214 */
[----:B------:R-:W-:Y:S02]  /*1d10*/  @P0 IMAD.IADD R20, R13, 0x1, R20 ;  /* 0x000000010d140824 */ /* 0x000fe400078e0214 */
[----:B-1----:R-:W-:-:S04]  /*1d20*/  @P0 IMAD.WIDE R42, R43, 0x2, R44 ;  /* 0x000000022b2a0825 */ /* 0x002fc800078e022c */
[----:B------:R-:W-:Y:S02]  /*1d30*/  @P0 IMAD.WIDE R44, R20, 0x2, R44 ;  /* 0x00000002142c0825 */ /* 0x000fe400078e022c */
[----:B------:R-:W2:Y:S04]  /*1d40*/  LDG.E.U16 R20, desc[UR10][R40.64] ;  /* 0x0000000a28147981 */ /* 0x000ea8000c1e1500 */
[----:B------:R-:W3:Y:S01]  /*1d50*/  @P0 LDG.E.U16 R24, desc[UR10][R44.64] ;  /* 0x0000000a2c180981 */ /* 0x000ee2000c1e1500 */
[----:B--2---:R-:W-:-:S04]  /*1d60*/  PRMT R22, R20, 0x9910, RZ ;  /* 0x0000991014167816 */ /* 0x004fc800000000ff */
[----:B------:R-:W-:Y:S02]  /*1d70*/  ISETP.GE.AND P1, PT, R22, 0x1, PT ;  /* 0x000000011600780c */ /* 0x000fe40003f26270 */
[----:B------:R-:W2:Y:S11]  /*1d80*/  @P0 LDG.E.U16 R22, desc[UR10][R42.64] ;  /* 0x0000000a2a160981 */ /* 0x000eb6000c1e1500 */
[----:B------:R-:W4:Y:S01]  /*1d90*/  @P1 LDG.E R42, desc[UR10][R38.64] ;  /* 0x0000000a262a1981 */ /* 0x000f22000c1e1900 */
[----:B------:R-:W0:Y:S01]  /*1da0*/  @P1 LDC.64 R40, c[0x0][0x388] ;  /* 0x0000e200ff281b82 */ /* 0x000e220000000a00 */
[----:B---3--:R-:W-:-:S02]  /*1db0*/  @P0 VIMNMX.S16x2 R24, PT, PT, R18, R24, PT ;  /* 0x0000001812180248 */ /* 0x008fc40003fe0300 */
[----:B--2---:R-:W-:Y:S01]  /*1dc0*/  @P0 VIMNMX.S16x2 R37, PT, PT, R18, R22, PT ;  /* 0x0000001612250248 */ /* 0x004fe20003fe0300 */
[C---:B----4-:R-:W-:Y:S02]  /*1dd0*/  @P1 IMAD R18, R42.reuse, UR15, R14 ;  /* 0x0000000f2a121c24 */ /* 0x050fe4000f8e020e */
[----:B------:R-:W-:Y:S02]  /*1de0*/  @P1 IMAD R22, R42, UR15, R27 ;  /* 0x0000000f2a161c24 */ /* 0x000fe4000f8e021b */
[----:B0-----:R-:W-:-:S04]  /*1df0*/  @P1 IMAD.WIDE R42, R18, 0x2, R40 ;  /* 0x00000002122a1825 */ /* 0x001fc800078e0228 */
[----:B------:R-:W-:Y:S01]  /*1e00*/  @P1 IMAD.WIDE R40, R22, 0x2, R40 ;  /* 0x0000000216281825 */ /* 0x000fe200078e0228 */
[----:B------:R-:W2:Y:S04]  /*1e10*/  @P1 LDG.E.U16 R18, desc[UR10][R42.64] ;  /* 0x0000000a2a121981 */ /* 0x000ea8000c1e1500 */
[----:B------:R-:W3:Y:S01]  /*1e20*/  @P1 LDG.E.U16 R22, desc[UR10][R40.64] ;  /* 0x0000000a28161981 */ /* 0x000ee2000c1e1500 */
[----:B------:R-:W-:Y:S02]  /*1e30*/  @P0 PRMT R24, R24, 0x9910, RZ ;  /* 0x0000991018180816 */ /* 0x000fe400000000ff */
[C---:B--2---:R-:W-:Y:S02]  /*1e40*/  @P1 VIMNMX.S16x2 R18, PT, PT, R20.reuse, R18, PT ;  /* 0x0000001214121248 */ /* 0x044fe40003fe0300 */
[----:B---3--:R-:W-:-:S02]  /*1e50*/  @P1 VIMNMX.S16x2 R20, PT, PT, R20, R22, PT ;  /* 0x0000001614141248 */ /* 0x008fc40003fe0300 */
[----:B------:R-:W-:Y:S02]  /*1e60*/  @P0 PRMT R22, R37, 0x9910, RZ ;  /* 0x0000991025160816 */ /* 0x000fe400000000ff */
[----:B------:R-:W-:Y:S02]  /*1e70*/  @P1 PRMT R18, R18, 0x9910, RZ ;  /* 0x0000991012121816 */ /* 0x000fe400000000ff */
[----:B------:R-:W-:Y:S02]  /*1e80*/  @P1 PRMT R20, R20, 0x9910, RZ ;  /* 0x0000991014141816 */ /* 0x000fe400000000ff */
[----:B------:R-:W-:-:S04]  /*1e90*/  @P0 IADD3 R17, PT, PT, -R24, R17, R22 ;  /* 0x0000001118110210 */ /* 0x000fc80007ffe116 */
[----:B------:R-:W-:-:S07]  /*1ea0*/  @P1 IADD3 R17, PT, PT, -R20, R17, R18 ;  /* 0x0000001114111210 */ /* 0x000fce0007ffe112 */
.L_x_23:
[----:B------:R-:W-:Y:S05]  /*1eb0*/  BSYNC.RECONVERGENT B0 ;  /* 0x0000000000007941 */ /* 0x000fea0003800200 */
.L_x_22:
[----:B------:R-:W-:Y:S01]  /*1ec0*/  IADD3 R38, P0, PT, R38, 0x8, RZ ;  /* 0x0000000826267810 */ /* 0x000fe20007f1e0ff */
[----:B------:R-:W-:Y:S01]  /*1ed0*/  UISETP.NE.AND UP1, UPT, UR5, UR9, UPT ;  /* 0x000000090500728c */ /* 0x000fe2000bf25270 */
[----:B------:R-:W-:Y:S01]  /*1ee0*/  VIADD R34, R34, UR12 ;  /* 0x0000000c22227c36 */ /* 0x000fe20008000000 */
[----:B------:R-:W-:Y:S01]  /*1ef0*/  UIADD3 UR4, UPT, UPT, UR4, 0x2, URZ ;  /* 0x0000000204047890 */ /* 0x000fe2000fffe0ff */
[----:B------:R-:W-:Y:S01]  /*1f00*/  VIADD R31, R31, 0x2 ;  /* 0x000000021f1f7836 */ /* 0x000fe20000000000 */
[----:B------:R-:W-:Y:S01]  /*1f10*/  UIADD3 UR6, UPT, UPT, UR6, 0x2, URZ ;  /* 0x0000000206067890 */ /* 0x000fe2000fffe0ff */
[----:B------:R-:W-:Y:S01]  /*1f20*/  IMAD.X R39, RZ, RZ, R39, P0 ;  /* 0x000000ffff277224 */ /* 0x000fe200000e0627 */
[----:B------:R-:W-:Y:S01]  /*1f30*/  IADD3 R36, P0, PT, R36, 0x4, RZ ;  /* 0x0000000424247810 */ /* 0x000fe20007f1e0ff */
[----:B------:R-:W-:Y:S02]  /*1f40*/  VIADD R28, R28, UR12 ;  /* 0x0000000c1c1c7c36 */ /* 0x000fe40008000000 */
[----:B------:R-:W-:-:S02]  /*1f50*/  VIADD R26, R26, 0x2 ;  /* 0x000000021a1a7836 */ /* 0x000fc40000000000 */
[----:B------:R-:W-:Y:S01]  /*1f60*/  IMAD.X R35, RZ, RZ, R35, P0 ;  /* 0x000000ffff237224 */ /* 0x000fe200000e0623 */
[----:B------:R-:W-:Y:S07]  /*1f70*/  BRA.U UP1, `(.L_x_24) ;  /* 0xfffffff901707547 */ /* 0x000fee000b83ffff */
.L_x_19:
[----:B------:R-:W-:-:S12]  /*1f80*/  UIADD3 UR6, UPT, UPT, UR6, 0x1, URZ ;  /* 0x0000000106067890 */ /* 0x000fd8000fffe0ff */
.L_x_14:
[----:B------:R-:W-:Y:S01]  /*1f90*/  ISETP.NE.AND P0, PT, R21, UR6, PT ;  /* 0x0000000615007c0c */ /* 0x000fe2000bf05270 */
[----:B------:R-:W-:Y:S03]  /*1fa0*/  BSSY.RECONVERGENT B0, `(.L_x_25) ;  /* 0x0000038000007945 */ /* 0x000fe60003800200 */
[----:B------:R-:W-:-:S04]  /*1fb0*/  ISETP.EQ.OR P0, PT, R23, UR6, !P0 ;  /* 0x0000000617007c0c */ /* 0x000fc8000c702670 */
[----:B------:R-:W-:-:S04]  /*1fc0*/  ISETP.EQ.OR P0, PT, R5, UR6, P0 ;  /* 0x0000000605007c0c */ /* 0x000fc80008702670 */
[----:B------:R-:W-:-:S13]  /*1fd0*/  ISETP.EQ.OR P0, PT, RZ, UR8, P0 ;  /* 0x00000008ff007c0c */ /* 0x000fda0008702670 */
[----:B------:R-:W-:Y:S05]  /*1fe0*/  @P0 BRA `(.L_x_26) ;  /* 0x0000000000cc0947 */ /* 0x000fea0003800000 */
[----:B------:R-:W0:Y:S01]  /*1ff0*/  LDC.64 R36, c[0x0][0x380] ;  /* 0x0000e000ff247b82 */ /* 0x000e220000000a00 */
[----:B------:R-:W-:Y:S01]  /*2000*/  VIADD R31, R6, UR6 ;  /* 0x00000006061f7c36 */ /* 0x000fe20008000000 */
[----:B------:R-:W1:Y:S01]  /*2010*/  LDCU.64 UR4, c[0x0][0x390] ;  /* 0x00007200ff0477ac */ /* 0x000e620008000a00 */
[----:B------:R-:W-:-:S05]  /*2020*/  IMAD.U32 R18, RZ, RZ, UR6 ;  /* 0x00000006ff127e24 */ /* 0x000fca000f8e00ff */
[----:B------:R-:W2:Y:S01]  /*2030*/  LDC.64 R34, c[0x0][0x380] ;  /* 0x0000e000ff227b82 */ /* 0x000ea20000000a00 */
[----:B0-----:R-:W-:-:S04]  /*2040*/  IMAD.WIDE.U32 R36, R31, 0x2, R36 ;  /* 0x000000021f247825 */ /* 0x001fc800078e0024 */
[----:B------:R-:W-:Y:S02]  /*2050*/  IMAD R31, R18, UR15, R23 ;  /* 0x0000000f121f7c24 */ /* 0x000fe4000f8e0217 */
[----:B------:R-:W3:Y:S02]  /*2060*/  LDG.E.U16 R18, desc[UR10][R36.64] ;  /* 0x0000000a24127981 */ /* 0x000ee4000c1e1500 */
[----:B--2---:R-:W-:-:S05]  /*2070*/  IMAD.WIDE.U32 R34, R31, 0x2, R34 ;  /* 0x000000021f227825 */ /* 0x004fca00078e0022 */
[----:B------:R-:W2:Y:S01]  /*2080*/  LDG.E.U16 R20, desc[UR10][R34.64] ;  /* 0x0000000a22147981 */ /* 0x000ea2000c1e1500 */
[----:B-1----:R-:W-:-:S06]  /*2090*/  UIMAD.WIDE.U32 UR4, UR6, 0x4, UR4 ;  /* 0x00000004060478a5 */ /* 0x002fcc000f8e0004 */
[----:B------:R-:W-:Y:S01]  /*20a0*/  MOV R44, UR4 ;  /* 0x00000004002c7c02 */ /* 0x000fe20008000f00 */
[----:B------:R-:W-:Y:S02]  /*20b0*/  IMAD.U32 R45, RZ, RZ, UR5 ;  /* 0x00000005ff2d7e24 */ /* 0x000fe4000f8e00ff */
[----:B------:R-:W-:Y:S02]  /*20c0*/  IMAD.U32 R42, RZ, RZ, UR4 ;  /* 0x00000004ff2a7e24 */ /* 0x000fe4000f8e00ff */
[----:B------:R-:W-:Y:S01]  /*20d0*/  IMAD.U32 R43, RZ, RZ, UR5 ;  /* 0x00000005ff2b7e24 */ /* 0x000fe2000f8e00ff */
[----:B---3--:R-:W-:-:S04]  /*20e0*/  PRMT R22, R18, 0x9910, RZ ;  /* 0x0000991012167816 */ /* 0x008fc800000000ff */
[----:B------:R-:W-:Y:S02]  /*20f0*/  ISETP.GE.AND P0, PT, R22, 0x1, PT ;  /* 0x000000011600780c */ /* 0x000fe40003f06270 */
[----:B--2---:R-:W-:-:S05]  /*2100*/  PRMT R24, R20, 0x9910, RZ ;  /* 0x0000991014187816 */ /* 0x004fca00000000ff */
[----:B------:R-:W-:-:S05]  /*2110*/  IMAD.MOV.U32 R22, RZ, RZ, R24 ;  /* 0x000000ffff167224 */ /* 0x000fca00078e0018 */
[----:B------:R-:W-:Y:S01]  /*2120*/  ISETP.GE.AND P1, PT, R22, 0x1, PT ;  /* 0x000000011600780c */ /* 0x000fe20003f26270 */
[----:B------:R-:W2:Y:S01]  /*2130*/  @P0 LDG.E R44, desc[UR10][R44.64] ;  /* 0x0000000a2c2c0981 */ /* 0x000ea2000c1e1900 */
[----:B------:R-:W0:Y:S11]  /*2140*/  @P0 LDC.64 R36, c[0x0][0x388] ;  /* 0x0000e200ff240b82 */ /* 0x000e360000000a00 */
        /* <DEDUP_REMOVED lines=12> */
[----:B------:R-:W4:Y:S05]  /*2210*/  @P1 LDG.E.U16 R26, desc[UR10][R36.64] ;  /* 0x0000000a241a1981 */ /* 0x000f2a000c1e1500 */
        /* <DEDUP_REMOVED lines=16> */
.L_x_26:
[----:B------:R-:W-:Y:S05]  /*2320*/  BSYNC.RECONVERGENT B0 ;  /* 0x0000000000007941 */ /* 0x000fea0003800200 */
.L_x_25:
[----:B------:R-:W-:Y:S01]  /*2330*/  UISETP.NE.AND UP1, UPT, UR7, URZ, UPT ;  /* 0x000000ff0700728c */ /* 0x000fe2000bf25270 */
[----:B------:R-:W-:Y:S01]  /*2340*/  IMAD R29, R15, UR15, RZ ;  /* 0x0000000f0f1d7c24 */ /* 0x000fe2000f8e02ff */
[----:B------:R-:W-:-:S07]  /*2350*/  UMOV UR6, 0x1 ;  /* 0x0000000100067882 */ /* 0x000fce0000000000 */
[----:B------:R-:W-:Y:S05]  /*2360*/  BRA.U !UP1, `(.L_x_27) ;  /* 0x0000000d09707547 */ /* 0x000fea000b800000 */
[----:B------:R-:W0:Y:S01]  /*2370*/  LDCU.64 UR4, c[0x0][0x390] ;  /* 0x00007200ff0477ac */ /* 0x000e220008000a00 */
[C---:B------:R-:W-:Y:S01]  /*2380*/  ISETP.NE.AND P0, PT, R21.reuse, 0x1, PT ;  /* 0x000000011500780c */ /* 0x040fe20003f05270 */
[----:B------:R-:W-:Y:S01]  /*2390*/  BSSY.RECONVERGENT B0, `(.L_x_28) ;  /* 0x0000039000007945 */ /* 0x000fe20003800200 */
[----:B------:R-:W-:Y:S01]  /*23a0*/  ISETP.NE.AND P1, PT, R21, 0x2, PT ;  /* 0x000000021500780c */ /* 0x000fe20003f25270 */
[----:B------:R-:W1:Y:S01]  /*23b0*/  LDCU.64 UR18, c[0x0][0x390] ;  /* 0x00007200ff1277ac */ /* 0x000e620008000a00 */
[C---:B------:R-:W-:Y:S02]  /*23c0*/  ISETP.EQ.OR P0, PT, R23.reuse, 0x1, !P0 ;  /* 0x000000011700780c */ /* 0x040fe40004702670 */
[----:B------:R-:W-:Y:S01]  /*23d0*/  ISETP.EQ.OR P1, PT, R23, 0x2, !P1 ;  /* 0x000000021700780c */ /* 0x000fe20004f22670 */
[----:B------:R-:W2:Y:S01]  /*23e0*/  LDCU.64 UR20, c[0x0][0x380] ;  /* 0x00007000ff1477ac */ /* 0x000ea20008000a00 */
[C---:B------:R-:W-:Y:S02]  /*23f0*/  ISETP.EQ.OR P0, PT, R5.reuse, 0x1, P0 ;  /* 0x000000010500780c */ /* 0x040fe40000702670 */
[----:B------:R-:W-:Y:S01]  /*2400*/  ISETP.EQ.OR P1, PT, R5, 0x2, P1 ;  /* 0x000000020500780c */ /* 0x000fe20000f22670 */
[----:B0-----:R-:W-:-:S04]  /*2410*/  UIADD3 UR4, UP1, UPT, UR4, 0x4, URZ ;  /* 0x0000000404047890 */ /* 0x001fc8000ff3e0ff */
[----:B------:R-:W-:Y:S02]  /*2420*/  UIADD3.X UR5, UPT, UPT, URZ, UR5, URZ, UP1, !UPT ;  /* 0x00000005ff057290 */ /* 0x000fe40008ffe4ff */
[----:B------:R-:W-:-:S04]  /*2430*/  IMAD.U32 R34, RZ, RZ, UR4 ;  /* 0x00000004ff227e24 */ /* 0x000fc8000f8e00ff */
[----:B------:R-:W-:Y:S01]  /*2440*/  IMAD.U32 R35, RZ, RZ, UR5 ;  /* 0x00000005ff237e24 */ /* 0x000fe2000f8e00ff */
[----:B-12---:R-:W-:Y:S06]  /*2450*/  @P0 BRA `(.L_x_29) ;  /* 0x0000000000b00947 */ /* 0x006fec0003800000 */
[----:B------:R-:W0:Y:S01]  /*2460*/  LDC.64 R36, c[0x0][0x380] ;  /* 0x0000e000ff247b82 */ /* 0x000e220000000a00 */
[C---:B------:R-:W-:Y:S02]  /*2470*/  IMAD R31, R21.reuse, UR15, RZ ;  /* 0x0000000f151f7c24 */ /* 0x040fe4000f8e02ff */
[----:B------:R-:W-:Y:S02]  /*2480*/  VIADD R41, R21, UR15 ;  /* 0x0000000f15297c36 */ /* 0x000fe40008000000 */
[----:B------:R-:W-:-:S03]  /*2490*/  VIADD R31, R31, 0x1 ;  /* 0x000000011f1f7836 */ /* 0x000fc60000000000 */
[----:B------:R-:W1:Y:S01]  /*24a0*/  LDC.64 R38, c[0x0][0x380] ;  /* 0x0000e000ff267b82 */ /* 0x000e620000000a00 */
[----:B0-----:R-:W-:-:S05]  /*24b0*/  IMAD.WIDE.U32 R36, R31, 0x2, R36 ;  /* 0x000000021f247825 */ /* 0x001fca00078e0024 */
[----:B------:R-:W2:Y:S01]  /*24c0*/  LDG.E.U16 R18, desc[UR10][R36.64] ;  /* 0x0000000a24127981 */ /* 0x000ea2000c1e1500 */
[----:B-1----:R-:W-:-:S05]  /*24d0*/  IMAD.WIDE.U32 R38, R41, 0x2, R38 ;  /* 0x0000000229267825 */ /* 0x002fca00078e0026 */
[----:B------:R-:W3:Y:S01]  /*24e0*/  LDG.E.U16 R20, desc[UR10][R38.64] ;  /* 0x0000000a26147981 */ /* 0x000ee2000c1e1500 */
[----:B--2---:R-:W-:-:S04]  /*24f0*/  PRMT R22, R18, 0x9910, RZ ;  /* 0x0000991012167816 */ /* 0x004fc800000000ff */
[----:B------:R-:W-:Y:S02]  /*2500*/  ISETP.GE.AND P0, PT, R22, 0x1, PT ;  /* 0x000000011600780c */ /* 0x000fe40003f06270 */
[----:B---3--:R-:W-:-:S04]  /*2510*/  PRMT R24, R20, 0x9910, RZ ;  /* 0x0000991014187816 */ /* 0x008fc800000000ff */
[----:B------:R-:W-:-:S07]  /*2520*/  ISETP.GE.AND P2, PT, R24, 0x1, PT ;  /* 0x000000011800780c */ /* 0x000fce0003f46270 */
[----:B------:R-:W2:Y:S01]  /*2530*/  @P0 LDG.E R22, desc[UR10][R34.64] ;  /* 0x0000000a22160981 */ /* 0x000ea2000c1e1900 */
[----:B------:R-:W0:Y:S05]  /*2540*/  @P0 LDC.64 R40, c[0x0][0x388] ;  /* 0x0000e200ff280b82 */ /* 0x000e2a0000000a00 */
[----:B------:R-:W3:Y:S03]  /*2550*/  @P2 LDG.E R24, desc[UR10][R34.64] ;  /* 0x0000000a22182981 */ /* 0x000ee6000c1e1900 */
[----:B------:R-:W1:Y:S01]  /*2560*/  @P2 LDC.64 R36, c[0x0][0x388] ;  /* 0x0000e200ff242b82 */ /* 0x000e620000000a00 */
[----:B------:R-:W-:-:S02]  /*2570*/  IMAD R31, R3, UR15, RZ ;  /* 0x0000000f031f7c24 */ /* 0x000fc4000f8e02ff */
[--C-:B--2---:R-:W-:Y:S02]  /*2580*/  @P0 IMAD.IADD R43, R29, 0x1, R22.reuse ;  /* 0x000000011d2b0824 */ /* 0x104fe400078e0216 */
[----:B------:R-:W-:Y:S02]  /*2590*/  @P0 IMAD.IADD R31, R31, 0x1, R22 ;  /* 0x000000011f1f0824 */ /* 0x000fe400078e0216 */
[----:B0-----:R-:W-:-:S04]  /*25a0*/  @P0 IMAD.WIDE R42, R43, 0x2, R40 ;  /* 0x000000022b2a0825 */ /* 0x001fc800078e0228 */
[C---:B---3--:R-:W-:Y:S01]  /*25b0*/  @P2 IMAD R39, R24.reuse, UR15, R15 ;  /* 0x0000000f18272c24 */ /* 0x048fe2000f8e020f */
[----:B------:R-:W2:Y:S01]  /*25c0*/  @P0 LDG.E.U16 R22, desc[UR10][R42.64] ;  /* 0x0000000a2a160981 */ /* 0x000ea2000c1e1500 */
[----:B------:R-:W-:Y:S02]  /*25d0*/  @P2 IMAD R45, R24, UR15, R3 ;  /* 0x0000000f182d2c24 */ /* 0x000fe4000f8e0203 */
[----:B------:R-:W-:-:S04]  /*25e0*/  @P0 IMAD.WIDE R40, R31, 0x2, R40 ;  /* 0x000000021f280825 */ /* 0x000fc800078e0228 */
        /* <DEDUP_REMOVED lines=11> */
[----:B------:R-:W-:-:S02]  /*26a0*/  @P2 PRMT R22, R26, 0x7610, R22 ;  /* 0x000076101a162816 */ /* 0x000fc40000000016 */
[----:B------:R-:W-:Y:S02]  /*26b0*/  @P2 PRMT R24, R28, 0x7610, R24 ;  /* 0x000076101c182816 */ /* 0x000fe40000000018 */
[----:B------:R-:W-:Y:S02]  /*26c0*/  @P0 PRMT R18, R18, 0x9910, RZ ;  /* 0x0000991012120816 */ /* 0x000fe400000000ff */
[----:B------:R-:W-:Y:S02]  /*26d0*/  @P0 PRMT R20, R20, 0x9910, RZ ;  /* 0x0000991014140816 */ /* 0x000fe400000000ff */
[----:B------:R-:W-:Y:S02]  /*26e0*/  @P2 PRMT R22, R22, 0x9910, RZ ;  /* 0x0000991016162816 */ /* 0x000fe400000000ff */
[----:B------:R-:W-:Y:S02]  /*26f0*/  @P2 PRMT R24, R24, 0x9910, RZ ;  /* 0x0000991018182816 */ /* 0x000fe400000000ff */
[----:B------:R-:W-:-:S04]  /*2700*/  @P0 IADD3 R17, PT, PT, -R20, R17, R18 ;  /* 0x0000001114110210 */ /* 0x000fc80007ffe112 */
[----:B------:R-:W-:-:S07]  /*2710*/  @P2 IADD3 R17, PT, PT, -R24, R17, R22 ;  /* 0x0000001118112210 */ /* 0x000fce0007ffe116 */
.L_x_29:
[----:B------:R-:W-:Y:S05]  /*2720*/  BSYNC.RECONVERGENT B0 ;  /* 0x0000000000007941 */ /* 0x000fea0003800200 */
.L_x_28:
[----:B------:R-:W-:Y:S04]  /*2730*/  BSSY.RECONVERGENT B0, `(.L_x_30) ;  /* 0x0000031000007945 */ /* 0x000fe80003800200 */
[----:B------:R-:W-:Y:S05]  /*2740*/  @P1 BRA `(.L_x_31) ;  /* 0x0000000000bc1947 */ /* 0x000fea0003800000 */
[----:B------:R-:W0:Y:S01]  /*2750*/  LDCU.64 UR4, c[0x0][0x380] ;  /* 0x00007000ff0477ac */ /* 0x000e220008000a00 */
[----:B------:R-:W1:Y:S01]  /*2760*/  LDC.64 R36, c[0x0][0x380] ;  /* 0x0000e000ff247b82 */ /* 0x000e620000000a00 */
[----:B------:R-:W-:Y:S02]  /*2770*/  IMAD R18, R21, UR15, RZ ;  /* 0x0000000f15127c24 */ /* 0x000fe4000f8e02ff */
[----:B------:R-:W-:-:S03]  /*2780*/  IMAD.U32 R20, RZ, RZ, UR15 ;  /* 0x0000000fff147e24 */ /* 0x000fc6000f8e00ff */
[----:B------:R-:W-:Y:S01]  /*2790*/  IADD3 R18, P0, PT, R18, 0x1, RZ ;  /* 0x0000000112127810 */ /* 0x000fe20007f1e0ff */
[----:B------:R-:W-:-:S04]  /*27a0*/  IMAD R31, R20, 0x2, R21 ;  /* 0x00000002141f7824 */ /* 0x000fc800078e0215 */
[----:B------:R-:W-:Y:S01]  /*27b0*/  IMAD.X R39, RZ, RZ, RZ, P0 ;  /* 0x000000ffff277224 */ /* 0x000fe200000e06ff */
[----:B0-----:R-:W-:-:S04]  /*27c0*/  LEA R40, P0, R18, UR4, 0x1 ;  /* 0x0000000412287c11 */ /* 0x001fc8000f8008ff */
[----:B------:R-:W-:Y:S01]  /*27d0*/  LEA.HI.X R41, R18, UR5, R39, 0x1, P0 ;  /* 0x0000000512297c11 */ /* 0x000fe200080f0c27 */
[----:B-1----:R-:W-:-:S04]  /*27e0*/  IMAD.WIDE.U32 R36, R31, 0x2, R36 ;  /* 0x000000021f247825 */ /* 0x002fc800078e0024 */
[----:B------:R-:W2:Y:S04]  /*27f0*/  LDG.E.U16 R18, desc[UR10][R40.64+0x2] ;  /* 0x0000020a28127981 */ /* 0x000ea8000c1e1500 */
[----:B------:R-:W3:Y:S01]  /*2800*/  LDG.E.U16 R20, desc[UR10][R36.64] ;  /* 0x0000000a24147981 */ /* 0x000ee2000c1e1500 */
[----:B--2---:R-:W-:Y:S02]  /*2810*/  PRMT R22, R18, 0x9910, RZ ;  /* 0x0000991012167816 */ /* 0x004fe400000000ff */
[----:B---3--:R-:W-:Y:S02]  /*2820*/  PRMT R24, R20, 0x9910, RZ ;  /* 0x0000991014187816 */ /* 0x008fe400000000ff */
[----:B------:R-:W-:Y:S02]  /*2830*/  ISETP.GE.AND P0, PT, R22, 0x1, PT ;  /* 0x000000011600780c */ /* 0x000fe40003f06270 */
[----:B------:R-:W-:-:S11]  /*2840*/  ISETP.GE.AND P1, PT, R24, 0x1, PT ;  /* 0x000000011800780c */ /* 0x000fd60003f26270 */
[----:B------:R-:W2:Y:S01]  /*2850*/  @P0 LDG.E R22, desc[UR10][R34.64+0x4] ;  /* 0x0000040a22160981 */ /* 0x000ea2000c1e1900 */
[----:B------:R-:W0:Y:S03]  /*2860*/  @P0 LDC.64 R38, c[0x0][0x388] ;  /* 0x0000e200ff260b82 */ /* 0x000e260000000a00 */
[----:B------:R-:W3:Y:S01]  /*2870*/  @P1 LDG.E R24, desc[UR10][R34.64+0x4] ;  /* 0x0000040a22181981 */ /* 0x000ee2000c1e1900 */
[----:B------:R-:W-:-:S04]  /*2880*/  IMAD R31, R3, UR15, RZ ;  /* 0x0000000f031f7c24 */ /* 0x000fc8000f8e02ff */
[----:B------:R-:W1:Y:S01]  /*2890*/  @P1 LDC.64 R42, c[0x0][0x388] ;  /* 0x0000e200ff2a1b82 */ /* 0x000e620000000a00 */
[--C-:B--2---:R-:W-:Y:S02]  /*28a0*/  @P0 IMAD.IADD R41, R29, 0x1, R22.reuse ;  /* 0x000000011d290824 */ /* 0x104fe400078e0216 */
        /* <DEDUP_REMOVED lines=25> */
.L_x_31:
[----:B------:R-:W-:Y:S05]  /*2a40*/  BSYNC.RECONVERGENT B0 ;  /* 0x0000000000007941 */ /* 0x000fea0003800200 */
.L_x_30:
[----:B------:R-:W-:Y:S01]  /*2a50*/  UISETP.NE.AND UP1, UPT, UR9, 0x2, UPT ;  /* 0x000000020900788c */ /* 0x000fe2000bf25270 */
[----:B------:R-:W-:-:S08]  /*2a60*/  UMOV UR6, 0x3 ;  /* 0x0000000300067882 */ /* 0x000fd00000000000 */
[----:B------:R-:W-:Y:S05]  /*2a70*/  BRA.U !UP1, `(.L_x_27) ;  /* 0x0000000509ac7547 */ /* 0x000fea000b800000 */
.L_x_36:
[----:B------:R-:W-:Y:S01]  /*2a80*/  ISETP.NE.AND P1, PT, R21, UR6, PT ;  /* 0x0000000615007c0c */ /* 0x000fe2000bf25270 */
[----:B------:R-:W-:Y:S01]  /*2a90*/  UIADD3 UR16, UPT, UPT, UR6, 0x1, URZ ;  /* 0x0000000106107890 */ /* 0x000fe2000fffe0ff */
[----:B------:R-:W-:Y:S01]  /*2aa0*/  BSSY.RECONVERGENT B0, `(.L_x_32) ;  /* 0x0000034000007945 */ /* 0x000fe20003800200 */
[----:B------:R-:W-:Y:S02]  /*2ab0*/  UIMAD.WIDE.U32 UR4, UR6, 0x4, UR18 ;  /* 0x00000004060478a5 */ /* 0x000fe4000f8e0012 */
[----:B------:R-:W-:Y:S02]  /*2ac0*/  ISETP.EQ.OR P1, PT, R23, UR6, !P1 ;  /* 0x0000000617007c0c */ /* 0x000fe4000cf22670 */
[----:B------:R-:W-:Y:S02]  /*2ad0*/  ISETP.NE.AND P0, PT, R21, UR16, PT ;  /* 0x0000001015007c0c */ /* 0x000fe4000bf05270 */
[----:B------:R-:W-:Y:S02]  /*2ae0*/  ISETP.EQ.OR P1, PT, R5, UR6, P1 ;  /* 0x0000000605007c0c */ /* 0x000fe40008f22670 */
[----:B------:R-:W-:-:S04]  /*2af0*/  ISETP.EQ.OR P0, PT, R23, UR16, !P0 ;  /* 0x0000001017007c0c */ /* 0x000fc8000c702670 */
[----:B------:R-:W-:-:S07]  /*2b00*/  ISETP.EQ.OR P0, PT, R5, UR16, P0 ;  /* 0x0000001005007c0c */ /* 0x000fce0008702670 */
[----:B------:R-:W-:Y:S06]  /*2b10*/  @P1 BRA `(.L_x_33) ;  /* 0x0000000000b01947 */ /* 0x000fec0003800000 */
[----:B------:R-:W0:Y:S01]  /*2b20*/  LDC.64 R34, c[0x0][0x380] ;  /* 0x0000e000ff227b82 */ /* 0x000e220000000a00 */
[----:B------:R-:W-:Y:S02]  /*2b30*/  IMAD R39, R21, UR15, RZ ;  /* 0x0000000f15277c24 */ /* 0x000fe4000f8e02ff */
[----:B------:R-:W-:-:S03]  /*2b40*/  IMAD.U32 R18, RZ, RZ, UR6 ;  /* 0x00000006ff127e24 */ /* 0x000fc6000f8e00ff */
[----:B------:R-:W-:Y:S01]  /*2b50*/  IADD3 R39, PT, PT, R39, UR6, RZ ;  /* 0x0000000627277c10 */ /* 0x000fe2000fffe0ff */
[----:B------:R-:W-:-:S04]  /*2b60*/  IMAD R31, R18, UR15, R21 ;  /* 0x0000000f121f7c24 */ /* 0x000fc8000f8e0215 */
[----:B0-----:R-:W-:-:S04]  /*2b70*/  IMAD.WIDE.U32 R38, R39, 0x2, R34 ;  /* 0x0000000227267825 */ /* 0x001fc800078e0022 */
[----:B------:R-:W-:Y:S01]  /*2b80*/  IMAD.WIDE.U32 R34, R31, 0x2, R34 ;  /* 0x000000021f227825 */ /* 0x000fe200078e0022 */
[----:B------:R-:W2:Y:S04]  /*2b90*/  LDG.E.U16 R18, desc[UR10][R38.64] ;  /* 0x0000000a26127981 */ /* 0x000ea8000c1e1500 */
[----:B------:R-:W3:Y:S01]  /*2ba0*/  LDG.E.U16 R20, desc[UR10][R34.64] ;  /* 0x0000000a22147981 */ /* 0x000ee2000c1e1500 */
[----:B------:R-:W-:Y:S02]  /*2bb0*/  IMAD.U32 R36, RZ, RZ, UR4 ;  /* 0x00000004ff247e24 */ /* 0x000fe4000f8e00ff */
[----:B------:R-:W-:Y:S02]  /*2bc0*/  IMAD.U32 R37, RZ, RZ, UR5 ;  /* 0x00000005ff257e24 */ /* 0x000fe4000f8e00ff */
[----:B------:R-:W-:-:S02]  /*2bd0*/  IMAD.U32 R42, RZ, RZ, UR4 ;  /* 0x00000004ff2a7e24 */ /* 0x000fc4000f8e00ff */
[----:B------:R-:W-:Y:S01]  /*2be0*/  IMAD.U32 R43, RZ, RZ, UR5 ;  /* 0x00000005ff2b7e24 */ /* 0x000fe2000f8e00ff */
        /* <DEDUP_REMOVED lines=11> */
[----:B---3--:R-:W-:Y:S02]  /*2ca0*/  @P2 IMAD R31, R42, UR15, R15 ;  /* 0x0000000f2a1f2c24 */ /* 0x008fe4000f8e020f */
[----:B0-----:R-:W-:-:S04]  /*2cb0*/  @P1 IMAD.WIDE R40, R41, 0x2, R38 ;  /* 0x0000000229281825 */ /* 0x001fc800078e0226 */
[----:B------:R-:W-:Y:S02]  /*2cc0*/  @P2 IMAD R45, R42, UR15, R3 ;  /* 0x0000000f2a2d2c24 */ /* 0x000fe4000f8e0203 */
[----:B------:R-:W-:Y:S02]  /*2cd0*/  @P1 IMAD.WIDE R38, R22, 0x2, R38 ;  /* 0x0000000216261825 */ /* 0x000fe400078e0226 */
[----:B------:R-:W2:Y:S02]  /*2ce0*/  @P1 LDG.E.U16 R22, desc[UR10][R40.64] ;  /* 0x0000000a28161981 */ /* 0x000ea4000c1e1500 */
[--C-:B-1----:R-:W-:Y:S02]  /*2cf0*/  @P2 IMAD.WIDE R36, R31, 0x2, R34.reuse ;  /* 0x000000021f242825 */ /* 0x102fe400078e0222 */
[----:B------:R-:W3:Y:S02]  /*2d00*/  @P1 LDG.E.U16 R24, desc[UR10][R38.64] ;  /* 0x0000000a26181981 */ /* 0x000ee4000c1e1500 */
[----:B------:R-:W-:-:S02]  /*2d10*/  @P2 IMAD.WIDE R34, R45, 0x2, R34 ;  /* 0x000000022d222825 */ /* 0x000fc400078e0222 */
[----:B------:R-:W4:Y:S04]  /*2d20*/  @P2 LDG.E.U16 R26, desc[UR10][R36.64] ;  /* 0x0000000a241a2981 */ /* 0x000f28000c1e1500 */
[----:B------:R-:W5:Y:S01]  /*2d30*/  @P2 LDG.E.U16 R28, desc[UR10][R34.64] ;  /* 0x0000000a221c2981 */ /* 0x000f62000c1e1500 */
[C---:B--2---:R-:W-:Y:S02]  /*2d40*/  @P1 VIMNMX.S16x2 R22, PT, PT, R18.reuse, R22, PT ;  /* 0x0000001612161248 */ /* 0x044fe40003fe0300 */
[----:B---3--:R-:W-:Y:S02]  /*2d50*/  @P1 VIMNMX.S16x2 R24, PT, PT, R18, R24, PT ;  /* 0x0000001812181248 */ /* 0x008fe40003fe0300 */
[----:B------:R-:W-:Y:S02]  /*2d60*/  @P1 PRMT R22, R22, 0x9910, RZ ;  /* 0x0000991016161816 */ /* 0x000fe400000000ff */
[----:B----4-:R-:W-:-:S02]  /*2d70*/  @P2 VIMNMX.S16x2 R18, PT, PT, R20, R26, PT ;  /* 0x0000001a14122248 */ /* 0x010fc40003fe0300 */
[----:B------:R-:W-:Y:S02]  /*2d80*/  @P1 PRMT R24, R24, 0x9910, RZ ;  /* 0x0000991018181816 */ /* 0x000fe400000000ff */
[----:B-----5:R-:W-:Y:S02]  /*2d90*/  @P2 VIMNMX.S16x2 R20, PT, PT, R20, R28, PT ;  /* 0x0000001c14142248 */ /* 0x020fe40003fe0300 */
[----:B------:R-:W-:Y:S02]  /*2da0*/  @P2 PRMT R18, R18, 0x9910, RZ ;  /* 0x0000991012122816 */ /* 0x000fe400000000ff */
[----:B------:R-:W-:Y:S02]  /*2db0*/  @P2 PRMT R20, R20, 0x9910, RZ ;  /* 0x0000991014142816 */ /* 0x000fe400000000ff */
[----:B------:R-:W-:-:S04]  /*2dc0*/  @P1 IADD3 R17, PT, PT, -R24, R17, R22 ;  /* 0x0000001118111210 */ /* 0x000fc80007ffe116 */
[----:B------:R-:W-:-:S07]  /*2dd0*/  @P2 IADD3 R17, PT, PT, -R20, R17, R18 ;  /* 0x0000001114112210 */ /* 0x000fce0007ffe112 */
.L_x_33:
[----:B------:R-:W-:Y:S05]  /*2de0*/  BSYNC.RECONVERGENT B0 ;  /* 0x0000000000007941 */ /* 0x000fea0003800200 */
.L_x_32:
[----:B------:R-:W-:Y:S04]  /*2df0*/  BSSY.RECONVERGENT B0, `(.L_x_34) ;  /* 0x0000030000007945 */ /* 0x000fe80003800200 */
[----:B------:R-:W-:Y:S05]  /*2e00*/  @P0 BRA `(.L_x_35) ;  /* 0x0000000000b80947 */ /* 0x000fea0003800000 */
[----:B------:R-:W0:Y:S01]  /*2e10*/  LDC.64 R34, c[0x0][0x380] ;  /* 0x0000e000ff227b82 */ /* 0x000e220000000a00 */
[----:B------:R-:W-:Y:S02]  /*2e20*/  IMAD R18, R21, UR15, RZ ;  /* 0x0000000f15127c24 */ /* 0x000fe4000f8e02ff */
[----:B------:R-:W-:-:S03]  /*2e30*/  IMAD.U32 R20, RZ, RZ, UR16 ;  /* 0x00000010ff147e24 */ /* 0x000fc6000f8e00ff */
[----:B------:R-:W-:Y:S01]  /*2e40*/  IADD3 R18, P0, PT, R18, UR6, RZ ;  /* 0x0000000612127c10 */ /* 0x000fe2000ff1e0ff */
[----:B------:R-:W-:-:S04]  /*2e50*/  IMAD R31, R20, UR15, R21 ;  /* 0x0000000f141f7c24 */ /* 0x000fc8000f8e0215 */
[----:B------:R-:W-:Y:S01]  /*2e60*/  IMAD.X R37, RZ, RZ, RZ, P0 ;  /* 0x000000ffff257224 */ /* 0x000fe200000e06ff */
[----:B------:R-:W-:-:S04]  /*2e70*/  LEA R38, P0, R18, UR20, 0x1 ;  /* 0x0000001412267c11 */ /* 0x000fc8000f8008ff */
[----:B------:R-:W-:-:S05]  /*2e80*/  LEA.HI.X R39, R18, UR21, R37, 0x1, P0 ;  /* 0x0000001512277c11 */ /* 0x000fca00080f0c25 */
[----:B------:R-:W2:Y:S01]  /*2e90*/  LDG.E.U16 R18, desc[UR10][R38.64+0x2] ;  /* 0x0000020a26127981 */ /* 0x000ea2000c1e1500 */
[----:B0-----:R-:W-:-:S05]  /*2ea0*/  IMAD.WIDE.U32 R34, R31, 0x2, R34 ;  /* 0x000000021f227825 */ /* 0x001fca00078e0022 */
[----:B------:R-:W3:Y:S01]  /*2eb0*/  LDG.E.U16 R20, desc[UR10][R34.64] ;  /* 0x0000000a22147981 */ /* 0x000ee2000c1e1500 */
[----:B------:R-:W-:Y:S02]  /*2ec0*/  IMAD.U32 R36, RZ, RZ, UR4 ;  /* 0x00000004ff247e24 */ /* 0x000fe4000f8e00ff */
[----:B------:R-:W-:Y:S02]  /*2ed0*/  IMAD.U32 R37, RZ, RZ, UR5 ;  /* 0x00000005ff257e24 */ /* 0x000fe4000f8e00ff */
[----:B------:R-:W-:Y:S02]  /*2ee0*/  IMAD.U32 R42, RZ, RZ, UR4 ;  /* 0x00000004ff2a7e24 */ /* 0x000fe4000f8e00ff */
[----:B------:R-:W-:Y:S01]  /*2ef0*/  IMAD.U32 R43, RZ, RZ, UR5 ;  /* 0x00000005ff2b7e24 */ /* 0x000fe2000f8e00ff */
        /* <DEDUP_REMOVED lines=12> */
[C---:B---3--:R-:W-:Y:S02]  /*2fc0*/  @P1 IMAD R31, R42.reuse, UR15, R15 ;  /* 0x0000000f2a1f1c24 */ /* 0x048fe4000f8e020f */
        /* <DEDUP_REMOVED lines=18> */
.L_x_35:
[----:B------:R-:W-:Y:S05]  /*30f0*/  BSYNC.RECONVERGENT B0 ;  /* 0x0000000000007941 */ /* 0x000fea0003800200 */
.L_x_34:
[----:B------:R-:W-:Y:S02]  /*3100*/  UISETP.NE.AND UP1, UPT, UR16, UR9, UPT ;  /* 0x000000091000728c */ /* 0x000fe4000bf25270 */
[----:B------:R-:W-:-:S07]  /*3110*/  UIADD3 UR6, UPT, UPT, UR6, 0x2, URZ ;  /* 0x0000000206067890 */ /* 0x000fce000fffe0ff */
[----:B------:R-:W-:Y:S05]  /*3120*/  BRA.U UP1, `(.L_x_36) ;  /* 0xfffffff901547547 */ /* 0x000fea000b83ffff */
.L_x_27:
[----:B------:R-:W-:Y:S01]  /*3130*/  ISETP.NE.AND P0, PT, R21, UR6, PT ;  /* 0x0000000615007c0c */ /* 0x000fe2000bf05270 */
[----:B------:R-:W-:Y:S03]  /*3140*/  BSSY.RECONVERGENT B0, `(.L_x_13) ;  /* 0x0000038000007945 */ /* 0x000fe60003800200 */
[----:B------:R-:W-:-:S04]  /*3150*/  ISETP.EQ.OR P0, PT, R23, UR6, !P0 ;  /* 0x0000000617007c0c */ /* 0x000fc8000c702670 */
[----:B------:R-:W-:-:S04]  /*3160*/  ISETP.EQ.OR P0, PT, R5, UR6, P0 ;  /* 0x0000000605007c0c */ /* 0x000fc80008702670 */
[----:B------:R-:W-:-:S13]  /*3170*/  ISETP.EQ.OR P0, PT, RZ, UR8, P0 ;  /* 0x00000008ff007c0c */ /* 0x000fda0008702670 */
[----:B------:R-:W-:Y:S05]  /*3180*/  @P0 BRA `(.L_x_37) ;  /* 0x0000000000cc0947 */ /* 0x000fea0003800000 */
[----:B------:R-:W0:Y:S01]  /*3190*/  LDC.64 R38, c[0x0][0x380] ;  /* 0x0000e000ff267b82 */ /* 0x000e220000000a00 */
[----:B------:R-:W-:Y:S01]  /*31a0*/  IMAD R31, R21, UR15, RZ ;  /* 0x0000000f151f7c24 */ /* 0x000fe2000f8e02ff */
[----:B------:R-:W1:Y:S01]  /*31b0*/  LDCU.64 UR4, c[0x0][0x390] ;  /* 0x00007200ff0477ac */ /* 0x000e620008000a00 */
[----:B------:R-:W-:Y:S02]  /*31c0*/  IMAD.U32 R18, RZ, RZ, UR6 ;  /* 0x00000006ff127e24 */ /* 0x000fe4000f8e00ff */
[----:B------:R-:W-:Y:S02]  /*31d0*/  VIADD R31, R31, UR6 ;  /* 0x000000061f1f7c36 */ /* 0x000fe40008000000 */
[----:B------:R-:W-:Y:S01]  /*31e0*/  IMAD R35, R18, UR15, R21 ;  /* 0x0000000f12237c24 */ /* 0x000fe2000f8e0215 */
[----:B------:R-:W2:Y:S01]  /*31f0*/  LDC.64 R36, c[0x0][0x380] ;  /* 0x0000e000ff247b82 */ /* 0x000ea20000000a00 */
[----:B0-----:R-:W-:-:S05]  /*3200*/  IMAD.WIDE.U32 R38, R31, 0x2, R38 ;  /* 0x000000021f267825 */ /* 0x001fca00078e0026 */
[----:B------:R-:W3:Y:S01]  /*3210*/  LDG.E.U16 R18, desc[UR10][R38.64] ;  /* 0x0000000a26127981 */ /* 0x000ee2000c1e1500 */
[----:B--2---:R-:W-:-:S05]  /*3220*/  IMAD.WIDE.U32 R36, R35, 0x2, R36 ;  /* 0x0000000223247825 */ /* 0x004fca00078e0024 */
[----:B------:R-:W2:Y:S01]  /*3230*/  LDG.E.U16 R20, desc[UR10][R36.64] ;  /* 0x0000000a24147981 */ /* 0x000ea2000c1e1500 */
[----:B-1----:R-:W-:-:S06]  /*3240*/  UIMAD.WIDE.U32 UR4, UR6, 0x4, UR4 ;  /* 0x00000004060478a5 */ /* 0x002fcc000f8e0004 */
[----:B------:R-:W-:Y:S02]  /*3250*/  IMAD.U32 R34, RZ, RZ, UR4 ;  /* 0x00000004ff227e24 */ /* 0x000fe4000f8e00ff */
[----:B------:R-:W-:Y:S01]  /*3260*/  IMAD.U32 R35, RZ, RZ, UR5 ;  /* 0x00000005ff237e24 */ /* 0x000fe2000f8e00ff */
[----:B------:R-:W-:Y:S01]  /*3270*/  MOV R42, UR4 ;  /* 0x00000004002a7c02 */ /* 0x000fe20008000f00 */
[----:B------:R-:W-:Y:S01]  /*3280*/  IMAD.U32 R43, RZ, RZ, UR5 ;  /* 0x00000005ff2b7e24 */ /* 0x000fe2000f8e00ff */
[----:B---3--:R-:W-:-:S04]  /*3290*/  PRMT R22, R18, 0x9910, RZ ;  /* 0x0000991012167816 */ /* 0x008fc800000000ff */
[----:B------:R-:W-:Y:S02]  /*32a0*/  ISETP.GE.AND P0, PT, R22, 0x1, PT ;  /* 0x000000011600780c */ /* 0x000fe40003f06270 */
[----:B--2---:R-:W-:-:S04]  /*32b0*/  PRMT R24, R20, 0x9910, RZ ;  /* 0x0000991014187816 */ /* 0x004fc800000000ff */
        /* <DEDUP_REMOVED lines=15> */
[----:B------:R-:W-:Y:S02]  /*33b0*/  @P1 IMAD.WIDE R34, R31, 0x2, R38 ;  /* 0x000000021f221825 */ /* 0x000fe400078e0226 */
        /* <DEDUP_REMOVED lines=16> */
.L_x_37:
[----:B------:R-:W-:Y:S05]  /*34c0*/  BSYNC.RECONVERGENT B0 ;  /* 0x0000000000007941 */ /* 0x000fea0003800200 */
.L_x_13:
[----:B------:R-:W-:Y:S01]  /*34d0*/  IMAD R34, R2, UR15, RZ ;  /* 0x0000000f02227c24 */ /* 0x000fe2000f8e02ff */
[----:B------:R-:W-:Y:S06]  /*34e0*/  BRA.U !UP0, `(.L_x_38) ;  /* 0x0000000908c47547 */ /* 0x000fec000b800000 */
[----:B------:R-:W-:Y:S01]  /*34f0*/  UISETP.NE.AND UP0, UPT, UR7, URZ, UPT ;  /* 0x000000ff0700728c */ /* 0x000fe2000bf05270 */
[----:B-----5:R-:W-:Y:S01]  /*3500*/  IMAD R31, R16, UR15, RZ ;  /* 0x0000000f101f7c24 */ /* 0x020fe2000f8e02ff */
[----:B------:R-:W-:-:S07]  /*3510*/  UMOV UR6, 0x1 ;  /* 0x0000000100067882 */ /* 0x000fce0000000000 */
[----:B------:R-:W-:Y:S05]  /*3520*/  BRA.U !UP0, `(.L_x_39) ;  /* 0x0000000508d07547 */ /* 0x000fea000b800000 */
[----:B------:R-:W0:Y:S01]  /*3530*/  LDCU.64 UR18, c[0x0][0x390] ;  /* 0x00007200ff1277ac */ /* 0x000e220008000a00 */
[----:B------:R-:W1:Y:S01]  /*3540*/  LDCU.64 UR20, c[0x0][0x380] ;  /* 0x00007000ff1477ac */ /* 0x000e620008000a00 */
[----:B------:R-:W-:-:S05]  /*3550*/  UMOV UR6, 0x1 ;  /* 0x0000000100067882 */ /* 0x000fca0000000000 */
.L_x_44:
[----:B------:R-:W-:Y:S01]  /*3560*/  ISETP.NE.AND P0, PT, R21, UR6, PT ;  /* 0x0000000615007c0c */ /* 0x000fe2000bf05270 */
[----:B------:R-:W-:Y:S01]  /*3570*/  UIADD3 UR16, UPT, UPT, UR6, 0x1, URZ ;  /* 0x0000000106107890 */ /* 0x000fe2000fffe0ff */
[----:B------:R-:W-:Y:S01]  /*3580*/  BSSY.RECONVERGENT B0, `(.L_x_40) ;  /* 0x0000037000007945 */ /* 0x000fe20003800200 */
[----:B0-----:R-:W-:Y:S02]  /*3590*/  UIMAD.WIDE.U32 UR4, UR6, 0x4, UR18 ;  /* 0x00000004060478a5 */ /* 0x001fe4000f8e0012 */
        /* <DEDUP_REMOVED lines=8> */
[----:B------:R-:W-:Y:S02]  /*3620*/  IMAD.U32 R18, RZ, RZ, UR6 ;  /* 0x00000006ff127e24 */ /* 0x000fe4000f8e00ff */
[----:B------:R-:W-:Y:S02]  /*3630*/  VIADD R37, R37, UR6 ;  /* 0x0000000625257c36 */ /* 0x000fe40008000000 */
[----:B------:R-:W-:Y:S02]  /*3640*/  IMAD R35, R18, UR15, R5 ;  /* 0x0000000f12237c24 */ /* 0x000fe4000f8e0205 */
        /* <DEDUP_REMOVED lines=14> */
[----:B------:R-:W3:Y:S05]  /*3730*/  @P2 LDG.E R43, desc[UR10][R42.64] ;  /* 0x0000000a2a2b2981 */ /* 0x000eea000c1e1900 */
[----:B------:R-:W4:Y:S01]  /*3740*/  @P2 LDC.64 R28, c[0x0][0x388] ;  /* 0x0000e200ff1c2b82 */ /* 0x000f220000000a00 */
[----:B--2---:R-:W-:-:S02]  /*3750*/  @P0 IMAD.IADD R41, R31, 0x1, R44 ;  /* 0x000000011f290824 */ /* 0x004fc400078e022c */
[----:B------:R-:W-:Y:S02]  /*3760*/  @P0 IMAD.IADD R35, R34, 0x1, R44 ;  /* 0x0000000122230824 */ /* 0x000fe400078e022c */
[C---:B---3--:R-:W-:Y:S02]  /*3770*/  @P2 IMAD R37, R43.reuse, UR15, R16 ;  /* 0x0000000f2b252c24 */ /* 0x048fe4000f8e0210 */
[----:B------:R-:W-:Y:S02]  /*3780*/  @P2 IMAD R22, R43, UR15, R2 ;  /* 0x0000000f2b162c24 */ /* 0x000fe4000f8e0202 */
[----:B0-----:R-:W-:-:S04]  /*3790*/  @P0 IMAD.WIDE R40, R41, 0x2, R38 ;  /* 0x0000000229280825 */ /* 0x001fc800078e0226 */
[----:B------:R-:W-:-:S04]  /*37a0*/  @P0 IMAD.WIDE R38, R35, 0x2, R38 ;  /* 0x0000000223260825 */ /* 0x000fc800078e0226 */
[--C-:B----4-:R-:W-:Y:S01]  /*37b0*/  @P2 IMAD.WIDE R36, R37, 0x2, R28.reuse ;  /* 0x0000000225242825 */ /* 0x110fe200078e021c */
[----:B------:R-:W2:Y:S03]  /*37c0*/  @P0 LDG.E.U16 R24, desc[UR10][R38.64] ;  /* 0x0000000a26180981 */ /* 0x000ea6000c1e1500 */
[----:B------:R-:W-:Y:S01]  /*37d0*/  @P2 IMAD.WIDE R28, R22, 0x2, R28 ;  /* 0x00000002161c2825 */ /* 0x000fe200078e021c */
[----:B------:R-:W3:Y:S04]  /*37e0*/  @P2 LDG.E.U16 R26, desc[UR10][R36.64] ;  /* 0x0000000a241a2981 */ /* 0x000ee8000c1e1500 */
[----:B------:R-:W4:Y:S04]  /*37f0*/  @P0 LDG.E.U16 R22, desc[UR10][R40.64] ;  /* 0x0000000a28160981 */ /* 0x000f28000c1e1500 */
[----:B------:R-:W5:Y:S01]  /*3800*/  @P2 LDG.E.U16 R28, desc[UR10][R28.64] ;  /* 0x0000000a1c1c2981 */ /* 0x000f62000c1e1500 */
[----:B--2---:R-:W-:-:S02]  /*3810*/  @P0 VIMNMX.S16x2 R24, PT, PT, R18, R24, PT ;  /* 0x0000001812180248 */ /* 0x004fc40003fe0300 */
[----:B---3--:R-:W-:Y:S02]  /*3820*/  @P2 VIMNMX.S16x2 R26, PT, PT, R20, R26, PT ;  /* 0x0000001a141a2248 */ /* 0x008fe40003fe0300 */
[----:B----4-:R-:W-:Y:S02]  /*3830*/  @P0 VIMNMX.S16x2 R22, PT, PT, R18, R22, PT ;  /* 0x0000001612160248 */ /* 0x010fe40003fe0300 */
[----:B-----5:R-:W-:Y:S02]  /*3840*/  @P2 VIMNMX.S16x2 R29, PT, PT, R20, R28, PT ;  /* 0x0000001c141d2248 */ /* 0x020fe40003fe0300 */
[----:B------:R-:W-:Y:S02]  /*3850*/  @P0 PRMT R18, R22, 0x7610, R18 ;  /* 0x0000761016120816 */ /* 0x000fe40000000012 */
        /* <DEDUP_REMOVED lines=9> */
.L_x_41:
[----:B-1----:R-:W-:Y:S05]  /*38f0*/  BSYNC.RECONVERGENT B0 ;  /* 0x0000000000007941 */ /* 0x002fea0003800200 */
.L_x_40:
        /* <DEDUP_REMOVED lines=25> */
[----:B--2---:R-:W-:Y:S01]  /*3a90*/  @P0 IMAD.IADD R41, R31, 0x1, R44 ;  /* 0x000000011f290824 */ /* 0x004fe200078e022c */
[----:B------:R-:W-:-:S03]  /*3aa0*/  @P0 IADD3 R35, PT, PT, R34, R44, RZ ;  /* 0x0000002c22230210 */ /* 0x000fc60007ffe0ff */
[----:B0-----:R-:W-:-:S04]  /*3ab0*/  @P0 IMAD.WIDE R40, R41, 0x2, R38 ;  /* 0x0000000229280825 */ /* 0x001fc800078e0226 */
[C---:B---3--:R-:W-:Y:S02]  /*3ac0*/  @P1 IMAD R37, R43.reuse, UR15, R16 ;  /* 0x0000000f2b251c24 */ /* 0x048fe4000f8e0210 */
[----:B------:R-:W-:Y:S02]  /*3ad0*/  @P1 IMAD R22, R43, UR15, R2 ;  /* 0x0000000f2b161c24 */ /* 0x000fe4000f8e0202 */
[----:B------:R-:W-:-:S04]  /*3ae0*/  @P0 IMAD.WIDE R38, R35, 0x2, R38 ;  /* 0x0000000223260825 */ /* 0x000fc800078e0226 */
[--C-:B-1----:R-:W-:Y:S01]  /*3af0*/  @P1 IMAD.WIDE R36, R37, 0x2, R28.reuse ;  /* 0x0000000225241825 */ /* 0x102fe200078e021c */
        /* <DEDUP_REMOVED lines=19> */
.L_x_43:
[----:B------:R-:W-:Y:S05]  /*3c30*/  BSYNC.RECONVERGENT B0 ;  /* 0x0000000000007941 */ /* 0x000fea0003800200 */
.L_x_42:
[----:B------:R-:W-:Y:S02]  /*3c40*/  UISETP.NE.AND UP0, UPT, UR16, UR9, UPT ;  /* 0x000000091000728c */ /* 0x000fe4000bf05270 */
[----:B------:R-:W-:-:S07]  /*3c50*/  UIADD3 UR6, UPT, UPT, UR6, 0x2, URZ ;  /* 0x0000000206067890 */ /* 0x000fce000fffe0ff */
[----:B------:R-:W-:Y:S05]  /*3c60*/  BRA.U UP0, `(.L_x_44) ;  /* 0xfffffff9003c7547 */ /* 0x000fea000b83ffff */
.L_x_39:
        /* <DEDUP_REMOVED lines=19> */
[----:B------:R-:W-:Y:S02]  /*3da0*/  IMAD.U32 R45, RZ, RZ, UR5 ;  /* 0x00000005ff2d7e24 */ /* 0x000fe4000f8e00ff */
[----:B------:R-:W-:Y:S02]  /*3db0*/  IMAD.U32 R43, RZ, RZ, UR5 ;  /* 0x00000005ff2b7e24 */ /* 0x000fe4000f8e00ff */
        /* <DEDUP_REMOVED lines=9> */
[----:B--2---:R-:W-:-:S02]  /*3e50*/  @P0 IMAD.IADD R41, R31, 0x1, R44 ;  /* 0x000000011f290824 */ /* 0x004fc400078e022c */
        /* <DEDUP_REMOVED lines=9> */
[----:B------:R-:W4:Y:S05]  /*3ef0*/  @P1 LDG.E.U16 R26, desc[UR10][R36.64] ;  /* 0x0000000a241a1981 */ /* 0x000f2a000c1e1500 */
        /* <DEDUP_REMOVED lines=15> */
.L_x_45:
[----:B------:R-:W-:Y:S05]  /*3ff0*/  BSYNC.RECONVERGENT B0 ;  /* 0x0000000000007941 */ /* 0x000fea0003800200 */
.L_x_38:
[----:B------:R-:W-:Y:S01]  /*4000*/  PRMT R18, R7, 0x9910, RZ ;  /* 0x0000991007127816 */ /* 0x000fe200000000ff */
[----:B------:R-:W0:Y:S01]  /*4010*/  LDC.64 R28, c[0x0][0x388] ;  /* 0x0000e200ff1c7b82 */ /* 0x000e220000000a00 */
[----:B------:R-:W-:Y:S02]  /*4020*/  PRMT R22, R9, 0x9910, RZ ;  /* 0x0000991009167816 */ /* 0x000fe400000000ff */
[----:B------:R-:W-:Y:S02]  /*4030*/  PRMT R20, R8, 0x9910, RZ ;  /* 0x0000991008147816 */ /* 0x000fe400000000ff */
[----:B------:R-:W-:Y:S01]  /*4040*/  ISETP.GE.AND P0, PT, R18, 0x1, PT ;  /* 0x000000011200780c */ /* 0x000fe20003f06270 */
[----:B------:R-:W-:Y:S01]  /*4050*/  IMAD.MOV.U32 R18, RZ, RZ, R22 ;  /* 0x000000ffff127224 */ /* 0x000fe200078e0016 */
[----:B------:R-:W-:Y:S02]  /*4060*/  ISETP.GE.AND P1, PT, R20, 0x1, PT ;  /* 0x000000011400780c */ /* 0x000fe40003f26270 */
[----:B------:R-:W-:-:S02]  /*4070*/  PRMT R20, R10, 0x9910, RZ ;  /* 0x000099100a147816 */ /* 0x000fc400000000ff */
[----:B------:R-:W-:-:S03]  /*4080*/  ISETP.GE.AND P2, PT, R18, 0x1, PT ;  /* 0x000000011200780c */ /* 0x000fc60003f46270 */
[----:B------:R-:W-:Y:S01]  /*4090*/  IMAD.MOV.U32 R18, RZ, RZ, R20 ;  /* 0x000000ffff127224 */ /* 0x000fe200078e0014 */
[----:B------:R-:W-:-:S03]  /*40a0*/  PRMT R20, R12, 0x9910, RZ ;  /* 0x000099100c147816 */ /* 0x000fc600000000ff */
[----:B------:R-:W1:Y:S01]  /*40b0*/  @P0 LDC.64 R42, c[0x0][0x388] ;  /* 0x0000e200ff2a0b82 */ /* 0x000e620000000a00 */
[----:B------:R-:W-:Y:S02]  /*40c0*/  ISETP.GE.AND P3, PT, R18, 0x1, PT ;  /* 0x000000011200780c */ /* 0x000fe40003f66270 */
[----:B------:R-:W-:Y:S02]  /*40d0*/  PRMT R18, R11, 0x9910, RZ ;  /* 0x000099100b127816 */ /* 0x000fe400000000ff */
[----:B------:R-:W-:Y:S01]  /*40e0*/  ISETP.GE.AND P5, PT, R20, 0x1, PT ;  /* 0x000000011400780c */ /* 0x000fe20003fa6270 */
[C---:B-----5:R-:W-:Y:S01]  /*40f0*/  @P1 IMAD R20, R15.reuse, UR15, R14 ;  /* 0x0000000f0f141c24 */ /* 0x060fe2000f8e020e */
[----:B------:R-:W-:Y:S01]  /*4100*/  ISETP.GE.AND P4, PT, R18, 0x1, PT ;  /* 0x000000011200780c */ /* 0x000fe20003f86270 */
[----:B------:R-:W2:Y:S01]  /*4110*/  @P1 LDC.64 R40, c[0x0][0x388] ;  /* 0x0000e200ff281b82 */ /* 0x000ea20000000a00 */
[----:B------:R-:W-:Y:S02]  /*4120*/  @P0 IMAD R18, R14, UR15, R15 ;  /* 0x0000000f0e120c24 */ /* 0x000fe4000f8e020f */
[----:B------:R-:W-:-:S03]  /*4130*/  @P2 IMAD R45, R15, UR15, R16 ;  /* 0x0000000f0f2d2c24 */ /* 0x000fc6000f8e0210 */
[----:B------:R-:W-:Y:S02]  /*4140*/  @P3 IMAD R35, R16, UR15, R15 ;  /* 0x0000000f10233c24 */ /* 0x000fe4000f8e020f */
[----:B------:R-:W3:Y:S01]  /*4150*/  @P2 LDC.64 R38, c[0x0][0x388] ;  /* 0x0000e200ff262b82 */ /* 0x000ee20000000a00 */
[----:B------:R-:W-:-:S03]  /*4160*/  IMAD.IADD R15, R3, 0x1, R13 ;  /* 0x00000001030f7824 */ /* 0x000fc600078e020d */
[----:B------:R-:W-:Y:S02]  /*4170*/  @P4 IMAD R31, R16, UR15, R14 ;  /* 0x0000000f101f4c24 */ /* 0x000fe4000f8e020e */
[----:B------:R-:W-:Y:S02]  /*4180*/  @P5 IMAD R16, R14, UR15, R16 ;  /* 0x0000000f0e105c24 */ /* 0x000fe4000f8e0210 */
[----:B------:R-:W4:Y:S01]  /*4190*/  @P3 LDC.64 R36, c[0x0][0x388] ;  /* 0x0000e200ff243b82 */ /* 0x000f220000000a00 */
[----:B-1----:R-:W-:-:S04]  /*41a0*/  @P0 IMAD.WIDE R42, R18, 0x2, R42 ;  /* 0x00000002122a0825 */ /* 0x002fc800078e022a */
[----:B0-----:R-:W-:Y:S01]  /*41b0*/  IMAD.WIDE R14, R15, 0x2, R28 ;  /* 0x000000020f0e7825 */ /* 0x001fe200078e021c */
[----:B------:R0:W4:Y:S03]  /*41c0*/  @P0 LDG.E.S16 R18, desc[UR10][R42.64] ;  /* 0x0000000a2a120981 */ /* 0x000126000c1e1700 */
[----:B--2---:R-:W-:Y:S01]  /*41d0*/  @P1 IMAD.WIDE R40, R20, 0x2, R40 ;  /* 0x0000000214281825 */ /* 0x004fe200078e0228 */
[----:B------:R4:W2:Y:S03]  /*41e0*/  @P0 LDG.E.S16 R22, desc[UR10][R14.64] ;  /* 0x0000000a0e160981 */ /* 0x0008a6000c1e1700 */
[----:B------:R-:W-:Y:S02]  /*41f0*/  IMAD R20, R3, UR15, RZ ;  /* 0x0000000f03147c24 */ /* 0x000fe4000f8e02ff */
[----:B------:R-:W2:Y:S01]  /*4200*/  @P1 LDG.E.S16 R41, desc[UR10][R40.64] ;  /* 0x0000000a28291981 */ /* 0x000ea2000c1e1700 */
[----:B---3--:R-:W-:Y:S01]  /*4210*/  @P2 IMAD.WIDE R38, R45, 0x2, R38 ;  /* 0x000000022d262825 */ /* 0x008fe200078e0226 */
[----:B0-----:R-:W0:Y:S03]  /*4220*/  @P4 LDC.64 R42, c[0x0][0x388] ;  /* 0x0000e200ff2a4b82 */ /* 0x001e260000000a00 */
[----:B------:R-:W-:-:S02]  /*4230*/  IMAD.IADD R45, R27, 0x1, R20 ;  /* 0x000000011b2d7824 */ /* 0x000fc400078e0214 */
[----:B------:R-:W3:Y:S01]  /*4240*/  @P2 LDG.E.S16 R38, desc[UR10][R38.64] ;  /* 0x0000000a26262981 */ /* 0x000ee2000c1e1700 */
[----:B----4-:R-:W-:-:S04]  /*4250*/  @P3 IMAD.WIDE R14, R35, 0x2, R36 ;  /* 0x00000002230e3825 */ /* 0x010fc800078e0224 */
[----:B------:R-:W-:Y:S01]  /*4260*/  IMAD.WIDE R36, R45, 0x2, R28 ;  /* 0x000000022d247825 */ /* 0x000fe200078e021c */
[----:B------:R-:W4:Y:S01]  /*4270*/  @P3 LDG.E.S16 R24, desc[UR10][R14.64] ;  /* 0x0000000a0e183981 */ /* 0x000f22000c1e1700 */
[----:B------:R-:W1:Y:S02]  /*4280*/  @P5 LDC.64 R44, c[0x0][0x388] ;  /* 0x0000e200ff2c5b82 */ /* 0x000e640000000a00 */
[----:B------:R-:W-:Y:S02]  /*4290*/  IMAD.IADD R35, R2, 0x1, R20 ;  /* 0x0000000102237824 */ /* 0x000fe400078e0214 */
[----:B------:R0:W4:Y:S02]  /*42a0*/  @P1 LDG.E.S16 R20, desc[UR10][R36.64] ;  /* 0x0000000a24141981 */ /* 0x000124000c1e1700 */
[----:B0-----:R-:W-:-:S04]  /*42b0*/  IMAD.WIDE R36, R35, 0x2, R28 ;  /* 0x0000000223247825 */ /* 0x001fc800078e021c */
[----:B------:R-:W-:Y:S01]  /*42c0*/  IMAD.IADD R35, R3, 0x1, R34 ;  /* 0x0000000103237824 */ /* 0x000fe200078e0222 */
[----:B------:R-:W4:Y:S03]  /*42d0*/  @P2 LDG.E.S16 R26, desc[UR10][R36.64] ;  /* 0x0000000a241a2981 */ /* 0x000f26000c1e1700 */
[----:B------:R-:W-:-:S04]  /*42e0*/  IMAD.WIDE R14, R35, 0x2, R28 ;  /* 0x00000002230e7825 */ /* 0x000fc800078e021c */
[----:B------:R-:W-:Y:S01]  /*42f0*/  IMAD.IADD R35, R27, 0x1, R34 ;  /* 0x000000011b237824 */ /* 0x000fe200078e0222 */
[----:B------:R0:W4:Y:S01]  /*4300*/  @P3 LDG.E.S16 R39, desc[UR10][R14.64] ;  /* 0x0000000a0e273981 */ /* 0x000122000c1e1700 */
[----:B------:R-:W-:Y:S02]  /*4310*/  IMAD.IADD R40, R2, 0x1, R13 ;  /* 0x0000000102287824 */ /* 0x000fe400078e020d */
[----:B------:R-:W-:-:S04]  /*4320*/  @P4 IMAD.WIDE R42, R31, 0x2, R42 ;  /* 0x000000021f2a4825 */ /* 0x000fc800078e022a */
[--C-:B------:R-:W-:Y:S02]  /*4330*/  IMAD.WIDE R34, R35, 0x2, R28.reuse ;  /* 0x0000000223227825 */ /* 0x100fe400078e021c */
[----:B------:R-:W4:Y:S02]  /*4340*/  @P4 LDG.E.S16 R42, desc[UR10][R42.64] ;  /* 0x0000000a2a2a4981 */ /* 0x000f24000c1e1700 */
[----:B------:R-:W-:Y:S02]  /*4350*/  IMAD.WIDE R28, R40, 0x2, R28 ;  /* 0x00000002281c7825 */ /* 0x000fe400078e021c */
[----:B------:R-:W4:Y:S02]  /*4360*/  @P4 LDG.E.S16 R34, desc[UR10][R34.64] ;  /* 0x0000000a22224981 */ /* 0x000f24000c1e1700 */
[----:B-1----:R-:W-:Y:S02]  /*4370*/  @P5 IMAD.WIDE R44, R16, 0x2, R44 ;  /* 0x00000002102c5825 */ /* 0x002fe400078e022c */
[----:B------:R-:W4:Y:S04]  /*4380*/  @P5 LDG.E.S16 R29, desc[UR10][R28.64] ;  /* 0x0000000a1c1d5981 */ /* 0x000f28000c1e1700 */
[----:B------:R-:W4:Y:S01]  /*4390*/  @P5 LDG.E.S16 R45, desc[UR10][R44.64] ;  /* 0x0000000a2c2d5981 */ /* 0x000f22000c1e1700 */
[----:B------:R-:W-:-:S02]  /*43a0*/  @P0 VIMNMX R18, PT, PT, R7, R18, PT ;  /* 0x0000001207120248 */ /* 0x000fc40003fe0100 */
[----:B--2---:R-:W-:-:S04]  /*43b0*/  @P0 VIMNMX R22, PT, PT, R7, R22, PT ;  /* 0x0000001607160248 */ /* 0x004fc80003fe0100 */
[----:B------:R-:W-:Y:S02]  /*43c0*/  @P0 IADD3 R17, PT, PT, -R22, R18, R17 ;  /* 0x0000001216110210 */ /* 0x000fe40007ffe111 */
[C---:B0-----:R-:W-:Y:S02]  /*43d0*/  @P1 VIMNMX R14, PT, PT, R8.reuse, R41, PT ;  /* 0x00000029080e1248 */ /* 0x041fe40003fe0100 */
[----:B---3--:R-:W-:Y:S02]  /*43e0*/  @P2 VIMNMX R38, PT, PT, R9, R38, PT ;  /* 0x0000002609262248 */ /* 0x008fe40003fe0100 */
[----:B----4-:R-:W-:-:S04]  /*43f0*/  @P1 VIMNMX R20, PT, PT, R8, R20, PT ;  /* 0x0000001408141248 */ /* 0x010fc80003fe0100 */
[----:B------:R-:W-:Y:S02]  /*4400*/  @P1 IADD3 R17, PT, PT, -R20, R14, R17 ;  /* 0x0000000e14111210 */ /* 0x000fe40007ffe111 */
[----:B------:R-:W-:Y:S02]  /*4410*/  @P3 VIMNMX R24, PT, PT, R10, R24, PT ;  /* 0x000000180a183248 */ /* 0x000fe40003fe0100 */
[----:B------:R-:W-:-:S04]  /*4420*/  @P2 VIMNMX R26, PT, PT, R9, R26, PT ;  /* 0x0000001a091a2248 */ /* 0x000fc80003fe0100 */
[----:B------:R-:W-:Y:S02]  /*4430*/  @P2 IADD3 R17, PT, PT, -R26, R38, R17 ;  /* 0x000000261a112210 */ /* 0x000fe40007ffe111 */
[----:B------:R-:W-:-:S04]  /*4440*/  @P3 VIMNMX R39, PT, PT, R10, R39, PT ;  /* 0x000000270a273248 */ /* 0x000fc80003fe0100 */
[----:B------:R-:W-:Y:S02]  /*4450*/  @P3 IADD3 R17, PT, PT, -R39, R24, R17 ;  /* 0x0000001827113210 */ /* 0x000fe40007ffe111 */
[C---:B------:R-:W-:Y:S02]  /*4460*/  @P4 VIMNMX R42, PT, PT, R11.reuse, R42, PT ;  /* 0x0000002a0b2a4248 */ /* 0x040fe40003fe0100 */
[----:B------:R-:W-:Y:S02]  /*4470*/  @P4 VIMNMX R34, PT, PT, R11, R34, PT ;  /* 0x000000220b224248 */ /* 0x000fe40003fe0100 */
[----:B------:R-:W-:Y:S02]  /*4480*/  @P5 VIMNMX R29, PT, PT, R12, R29, PT ;  /* 0x0000001d0c1d5248 */ /* 0x000fe40003fe0100 */
[----:B------:R-:W-:Y:S02]  /*4490*/  @P4 IADD3 R17, PT, PT, -R34, R42, R17 ;  /* 0x0000002a22114210 */ /* 0x000fe40007ffe111 */
[----:B------:R-:W-:-:S04]  /*44a0*/  @P5 VIMNMX R14, PT, PT, R12, R45, PT ;  /* 0x0000002d0c0e5248 */ /* 0x000fc80003fe0100 */
[----:B------:R-:W-:-:S04]  /*44b0*/  @P5 IADD3 R17, PT, PT, -R29, R14, R17 ;  /* 0x0000000e1d115210 */ /* 0x000fc80007ffe111 */
[----:B------:R-:W-:-:S04]  /*44c0*/  ISETP.GT.AND P0, PT, R17, R30, PT ;  /* 0x0000001e1100720c */ /* 0x000fc80003f04270 */
[----:B------:R-:W-:Y:S01]  /*44d0*/  SEL R19, R19, UR14, !P0 ;  /* 0x0000000e13137c07 */ /* 0x000fe2000c000000 */
[----:B------:R-:W-:-:S04]  /*44e0*/  UIADD3 UR14, UPT, UPT, UR14, 0x1, URZ ;  /* 0x000000010e0e7890 */ /* 0x000fc8000fffe0ff */
[----:B------:R-:W-:Y:S01]  /*44f0*/  UISETP.NE.AND UP0, UPT, UR14, 0x6, UPT ;  /* 0x000000060e00788c */ /* 0x000fe2000bf05270 */
[----:B------:R-:W-:-:S08]  /*4500*/  VIMNMX R30, PT, PT, R17, R30, !PT ;  /* 0x0000001e111e7248 */ /* 0x000fd00007fe0100 */
[----:B------:R-:W-:Y:S05]  /*4510*/  BRA.U UP0, `(.L_x_46) ;  /* 0xffffffcd00047547 */ /* 0x000fea000b83ffff */
[----:B------:R-:W0:Y:S01]  /*4520*/  LDC.64 R2, c[0x0][0x3b8] ;  /* 0x0000ee00ff027b82 */ /* 0x000e220000000a00 */
[----:B------:R-:W1:Y:S01]  /*4530*/  LDCU.64 UR4, c[0x0][0x3b0] ;  /* 0x00007600ff0477ac */ /* 0x000e620008000a00 */
[----:B------:R-:W-:Y:S01]  /*4540*/  SHF.R.S32.HI R0, RZ, 0x1f, R25 ;  /* 0x0000001fff007819 */ /* 0x000fe20000011419 */
[C---:B------:R-:W-:Y:S01]  /*4550*/  IMAD.SHL.U32 R9, R25.reuse, 0x4, RZ ;  /* 0x0000000419097824 */ /* 0x040fe200078e00ff */
[----:B-1----:R-:W-:-:S04]  /*4560*/  LEA R6, P0, R25, UR4, 0x2 ;  /* 0x0000000419067c11 */ /* 0x002fc8000f8010ff */
[----:B------:R-:W-:Y:S01]  /*4570*/  LEA.HI.X R7, R25, UR5, R0, 0x2, P0 ;  /* 0x0000000519077c11 */ /* 0x000fe200080f1400 */
[----:B0-----:R-:W-:-:S04]  /*4580*/  IMAD.WIDE R2, R9, 0x4, R2 ;  /* 0x0000000409027825 */ /* 0x001fc800078e0202 */
[----:B------:R-:W-:Y:S04]  /*4590*/  STG.E desc[UR10][R6.64], R30 ;  /* 0x0000001e06007986 */ /* 0x000fe8000c10190a */
[----:B------:R-:W-:Y:S04]  /*45a0*/  STG.E desc[UR10][R2.64], R23 ;  /* 0x0000001702007986 */ /* 0x000fe8000c10190a */
[----:B------:R-:W-:Y:S04]  /*45b0*/  STG.E desc[UR10][R2.64+0x4], R21 ;  /* 0x0000041502007986 */ /* 0x000fe8000c10190a */
[----:B------:R-:W-:Y:S04]  /*45c0*/  STG.E desc[UR10][R2.64+0x8], R5 ;  /* 0x0000080502007986 */ /* 0x000fe8000c10190a */
[----:B------:R-:W-:Y:S01]  /*45d0*/  STG.E desc[UR10][R2.64+0xc], R19 ;  /* 0x00000c1302007986 */ /* 0x000fe2000c10190a */
[----:B------:R-:W-:Y:S05]  /*45e0*/  EXIT ;  /* 0x000000000000794d */ /* 0x000fea0003800000 */
.L_x_47:
[----:B------:R-:W-:-:S00]  /*45f0*/  BRA `(.L_x_47) ;  /* 0xfffffffc00fc7947 */ /* 0x000fc0000383ffff */
[----:B------:R-:W-:-:S00]  /*4600*/  NOP ;  /* 0x0000000000007918 */ /* 0x000fc00000000000 */
[----:B------:R-:W-:-:S00]  /*4610*/  NOP ;  /* 0x0000000000007918 */ /* 0x000fc00000000000 */
[----:B------:R-:W-:-:S00]  /*4620*/  NOP ;  /* 0x0000000000007918 */ /* 0x000fc00000000000 */
[----:B------:R-:W-:-:S00]  /*4630*/  NOP ;  /* 0x0000000000007918 */ /* 0x000fc00000000000 */
[----:B------:R-:W-:-:S00]  /*4640*/  NOP ;  /* 0x0000000000007918 */ /* 0x000fc00000000000 */
[----:B------:R-:W-:-:S00]  /*4650*/  NOP ;  /* 0x0000000000007918 */ /* 0x000fc00000000000 */
[----:B------:R-:W-:-:S00]  /*4660*/  NOP ;  /* 0x0000000000007918 */ /* 0x000fc00000000000 */
[----:B------:R-:W-:-:S00]  /*4670*/  NOP ;  /* 0x0000000000007918 */ /* 0x000fc00000000000 */
.L_x_48:


//--------------------- .nv.shared.reserved.0     --------------------------
	.section	.nv.shared.reserved.0,"aw",@nobits
	.weak		__nv_reservedSMEM_offset_0_alias
	.size		__nv_reservedSMEM_offset_0_alias, 0, 64
	.other		__nv_reservedSMEM_offset_0_alias,@"STO_CUDA_RESERVED_SHARED STV_DEFAULT"
__nv_reservedSMEM_offset_0_alias:
	.zero		0
	.zero		64


//--------------------- .nv.constant0._Z28calculateThreeNodeSwapKernelPKsS0_PKiiS2_iiPiS3_ --------------------------
	.section	.nv.constant0._Z28calculateThreeNodeSwapKernelPKsS0_PKiiS2_iiPiS3_,"a",@progbits
	.sectionflags	@""
	.align	4
.nv.constant0._Z28calculateThreeNodeSwapKernelPKsS0_PKiiS2_iiPiS3_:
	.zero		960


//--------------------- SYMBOLS --------------------------

	.type		.nv.reservedSmem.offset0,@object
	.size		.nv.reservedSmem.offset0,0x4
